//
// Generated by NVIDIA NVVM Compiler
//
// Compiler Build ID: CL-36424714
// Cuda compilation tools, release 13.0, V13.0.88
// Based on NVVM 20.0.0
//

.version 9.0
.target sm_100
.address_size 64

	// .globl	_Z13reduce_kernelIs3SumLi8ELi512ELi32EEvPT_S2_iT0_S1_S2_Pi
// _ZZ6reduceIs3SumLi8ELi512ELi32EEvPT_S2_iT0_S1_S2_PiE5sdata has been demoted
// _ZZ6reduceIs3SumLi8ELi512ELi32EEvPT_S2_iT0_S1_S2_PiE18is_last_block_done has been demoted
// _ZZ6reduceIs3MaxLi8ELi512ELi32EEvPT_S2_iT0_S1_S2_PiE5sdata has been demoted
// _ZZ6reduceIs3MaxLi8ELi512ELi32EEvPT_S2_iT0_S1_S2_PiE18is_last_block_done has been demoted
// _ZZ6reduceIs3MinLi8ELi512ELi32EEvPT_S2_iT0_S1_S2_PiE5sdata has been demoted
// _ZZ6reduceIs3MinLi8ELi512ELi32EEvPT_S2_iT0_S1_S2_PiE18is_last_block_done has been demoted

.visible .entry _Z13reduce_kernelIs3SumLi8ELi512ELi32EEvPT_S2_iT0_S1_S2_Pi(
	.param .u64 .ptr .align 1 _Z13reduce_kernelIs3SumLi8ELi512ELi32EEvPT_S2_iT0_S1_S2_Pi_param_0,
	.param .u64 .ptr .align 1 _Z13reduce_kernelIs3SumLi8ELi512ELi32EEvPT_S2_iT0_S1_S2_Pi_param_1,
	.param .u32 _Z13reduce_kernelIs3SumLi8ELi512ELi32EEvPT_S2_iT0_S1_S2_Pi_param_2,
	.param .align 1 .b8 _Z13reduce_kernelIs3SumLi8ELi512ELi32EEvPT_S2_iT0_S1_S2_Pi_param_3[1],
	.param .u16 _Z13reduce_kernelIs3SumLi8ELi512ELi32EEvPT_S2_iT0_S1_S2_Pi_param_4,
	.param .u64 .ptr .align 1 _Z13reduce_kernelIs3SumLi8ELi512ELi32EEvPT_S2_iT0_S1_S2_Pi_param_5,
	.param .u64 .ptr .align 1 _Z13reduce_kernelIs3SumLi8ELi512ELi32EEvPT_S2_iT0_S1_S2_Pi_param_6
)
{
	.reg .pred 	%p<41>;
	.reg .b16 	%rs<76>;
	.reg .b32 	%r<73>;
	.reg .b64 	%rd<17>;
	// demoted variable
	.shared .align 2 .b8 _ZZ6reduceIs3SumLi8ELi512ELi32EEvPT_S2_iT0_S1_S2_PiE5sdata[32];
	// demoted variable
	.shared .align 1 .u8 _ZZ6reduceIs3SumLi8ELi512ELi32EEvPT_S2_iT0_S1_S2_PiE18is_last_block_done;
	ld.param.u64 	%rd5, [_Z13reduce_kernelIs3SumLi8ELi512ELi32EEvPT_S2_iT0_S1_S2_Pi_param_0];
	ld.param.u64 	%rd3, [_Z13reduce_kernelIs3SumLi8ELi512ELi32EEvPT_S2_iT0_S1_S2_Pi_param_1];
	ld.param.u32 	%r16, [_Z13reduce_kernelIs3SumLi8ELi512ELi32EEvPT_S2_iT0_S1_S2_Pi_param_2];
	ld.param.u16 	%rs75, [_Z13reduce_kernelIs3SumLi8ELi512ELi32EEvPT_S2_iT0_S1_S2_Pi_param_4];
	ld.param.u64 	%rd6, [_Z13reduce_kernelIs3SumLi8ELi512ELi32EEvPT_S2_iT0_S1_S2_Pi_param_5];
	ld.param.u64 	%rd4, [_Z13reduce_kernelIs3SumLi8ELi512ELi32EEvPT_S2_iT0_S1_S2_Pi_param_6];
	cvta.to.global.u64 	%rd1, %rd6;
	cvta.to.global.u64 	%rd2, %rd5;
	mov.u32 	%r1, %tid.x;
	mov.u32 	%r2, %ctaid.x;
	mov.u32 	%r3, %ntid.x;
	mad.lo.s32 	%r72, %r2, %r3, %r1;
	mov.u32 	%r5, %nctaid.x;
	shl.b32 	%r17, %r72, 3;
	add.s32 	%r18, %r17, 8;
	setp.gt.s32 	%p3, %r18, %r16;
	mov.u16 	%rs63, %rs75;
	mov.u16 	%rs64, %rs75;
	mov.u16 	%rs65, %rs75;
	mov.u16 	%rs66, %rs75;
	mov.u16 	%rs67, %rs75;
	mov.u16 	%rs68, %rs75;
	mov.u16 	%rs69, %rs75;
	mov.u16 	%rs70, %rs75;
	@%p3 bra 	$L__BB0_3;
	mul.lo.s32 	%r6, %r5, %r3;
	mov.u16 	%rs63, %rs75;
	mov.u16 	%rs64, %rs75;
	mov.u16 	%rs65, %rs75;
	mov.u16 	%rs66, %rs75;
	mov.u16 	%rs67, %rs75;
	mov.u16 	%rs68, %rs75;
	mov.u16 	%rs69, %rs75;
	mov.u16 	%rs70, %rs75;
$L__BB0_2:
	mul.wide.u32 	%rd7, %r72, 16;
	add.s64 	%rd8, %rd2, %rd7;
	ld.global.v4.b32 	{%r19, %r20, %r21, %r22}, [%rd8];
	mov.b32 	{%rs37, %rs38}, %r22;
	mov.b32 	{%rs39, %rs40}, %r21;
	mov.b32 	{%rs41, %rs42}, %r20;
	mov.b32 	{%rs43, %rs44}, %r19;
	add.s16 	%rs63, %rs43, %rs63;
	add.s16 	%rs64, %rs44, %rs64;
	add.s16 	%rs65, %rs41, %rs65;
	add.s16 	%rs66, %rs42, %rs66;
	add.s16 	%rs67, %rs39, %rs67;
	add.s16 	%rs68, %rs40, %rs68;
	add.s16 	%rs69, %rs37, %rs69;
	add.s16 	%rs70, %rs38, %rs70;
	add.s32 	%r72, %r72, %r6;
	shl.b32 	%r23, %r72, 3;
	add.s32 	%r24, %r23, 8;
	setp.le.s32 	%p4, %r24, %r16;
	@%p4 bra 	$L__BB0_2;
$L__BB0_3:
	add.s16 	%rs45, %rs63, %rs75;
	add.s16 	%rs46, %rs64, %rs45;
	add.s16 	%rs47, %rs65, %rs46;
	add.s16 	%rs48, %rs66, %rs47;
	add.s16 	%rs49, %rs67, %rs48;
	add.s16 	%rs50, %rs68, %rs49;
	add.s16 	%rs51, %rs69, %rs50;
	add.s16 	%rs71, %rs70, %rs51;
	shr.s32 	%r25, %r16, 31;
	shr.u32 	%r26, %r25, 29;
	add.s32 	%r27, %r16, %r26;
	and.b32  	%r28, %r27, -8;
	add.s32 	%r9, %r28, %r1;
	setp.ge.s32 	%p5, %r9, %r16;
	@%p5 bra 	$L__BB0_5;
	mul.wide.s32 	%rd9, %r9, 2;
	add.s64 	%rd10, %rd2, %rd9;
	ld.global.u16 	%rs52, [%rd10];
	add.s16 	%rs71, %rs52, %rs71;
$L__BB0_5:
	cvt.s32.s16 	%r29, %rs71;
	and.b32  	%r10, %r1, 31;
	shfl.sync.down.b32	%r30|%p6, %r29, 16, 31, -1;
	add.s32 	%r31, %r30, %r29;
	shfl.sync.down.b32	%r32|%p7, %r31, 8, 31, -1;
	add.s32 	%r33, %r32, %r31;
	shfl.sync.down.b32	%r34|%p8, %r33, 4, 31, -1;
	add.s32 	%r35, %r34, %r33;
	shfl.sync.down.b32	%r36|%p9, %r35, 2, 31, -1;
	add.s32 	%r37, %r36, %r35;
	shfl.sync.down.b32	%r38|%p10, %r37, 1, 31, -1;
	add.s32 	%r11, %r38, %r37;
	setp.ne.s32 	%p11, %r10, 0;
	shr.u32 	%r39, %r1, 4;
	mov.u32 	%r40, _ZZ6reduceIs3SumLi8ELi512ELi32EEvPT_S2_iT0_S1_S2_PiE5sdata;
	add.s32 	%r12, %r40, %r39;
	@%p11 bra 	$L__BB0_7;
	st.shared.u16 	[%r12], %r11;
$L__BB0_7:
	bar.sync 	0;
	setp.gt.u32 	%p12, %r1, 15;
	shl.b32 	%r41, %r1, 1;
	add.s32 	%r13, %r40, %r41;
	@%p12 bra 	$L__BB0_9;
	ld.shared.u16 	%rs72, [%r13];
	bra.uni 	$L__BB0_10;
$L__BB0_9:
	setp.gt.u32 	%p14, %r1, 31;
	mov.pred 	%p39, 0;
	mov.u16 	%rs72, %rs75;
	mov.pred 	%p40, %p39;
	@%p14 bra 	$L__BB0_12;
$L__BB0_10:
	cvt.s32.s16 	%r43, %rs72;
	shfl.sync.down.b32	%r44|%p17, %r43, 8, 31, -1;
	add.s32 	%r45, %r44, %r43;
	shfl.sync.down.b32	%r46|%p18, %r45, 4, 31, -1;
	add.s32 	%r47, %r46, %r45;
	shfl.sync.down.b32	%r48|%p19, %r47, 2, 31, -1;
	add.s32 	%r49, %r48, %r47;
	shfl.sync.down.b32	%r50|%p20, %r49, 1, 31, -1;
	add.s32 	%r14, %r50, %r49;
	setp.ne.s32 	%p21, %r1, 0;
	mov.pred 	%p40, -1;
	mov.pred 	%p39, 0;
	@%p21 bra 	$L__BB0_12;
	mul.wide.u32 	%rd11, %r2, 2;
	add.s64 	%rd12, %rd1, %rd11;
	st.global.u16 	[%rd12], %r14;
	membar.gl;
	cvta.to.global.u64 	%rd13, %rd4;
	atom.global.add.u32 	%r51, [%rd13], 1;
	add.s32 	%r52, %r5, -1;
	setp.eq.s32 	%p23, %r51, %r52;
	selp.u16 	%rs53, 1, 0, %p23;
	st.shared.u8 	[_ZZ6reduceIs3SumLi8ELi512ELi32EEvPT_S2_iT0_S1_S2_PiE18is_last_block_done], %rs53;
	mov.pred 	%p39, -1;
	mov.pred 	%p40, %p39;
$L__BB0_12:
	bar.sync 	0;
	ld.shared.u8 	%rs54, [_ZZ6reduceIs3SumLi8ELi512ELi32EEvPT_S2_iT0_S1_S2_PiE18is_last_block_done];
	setp.eq.s16 	%p24, %rs54, 0;
	@%p24 bra 	$L__BB0_23;
	setp.ge.u32 	%p25, %r1, %r5;
	mov.u16 	%rs73, %rs75;
	@%p25 bra 	$L__BB0_15;
	mul.wide.u32 	%rd14, %r1, 2;
	add.s64 	%rd15, %rd1, %rd14;
	ld.global.u16 	%rs73, [%rd15];
$L__BB0_15:
	setp.ne.s32 	%p26, %r10, 0;
	cvt.s32.s16 	%r53, %rs73;
	shfl.sync.down.b32	%r54|%p27, %r53, 16, 31, -1;
	add.s32 	%r55, %r54, %r53;
	shfl.sync.down.b32	%r56|%p28, %r55, 8, 31, -1;
	add.s32 	%r57, %r56, %r55;
	shfl.sync.down.b32	%r58|%p29, %r57, 4, 31, -1;
	add.s32 	%r59, %r58, %r57;
	shfl.sync.down.b32	%r60|%p30, %r59, 2, 31, -1;
	add.s32 	%r61, %r60, %r59;
	shfl.sync.down.b32	%r62|%p31, %r61, 1, 31, -1;
	add.s32 	%r15, %r62, %r61;
	@%p26 bra 	$L__BB0_17;
	st.shared.u16 	[%r12], %r15;
$L__BB0_17:
	setp.gt.u32 	%p32, %r1, 15;
	bar.sync 	0;
	@%p32 bra 	$L__BB0_19;
	ld.shared.u16 	%rs75, [%r13];
$L__BB0_19:
	not.pred 	%p33, %p40;
	@%p33 bra 	$L__BB0_21;
	cvt.s32.s16 	%r63, %rs75;
	shfl.sync.down.b32	%r64|%p34, %r63, 8, 31, -1;
	add.s32 	%r65, %r64, %r63;
	shfl.sync.down.b32	%r66|%p35, %r65, 4, 31, -1;
	add.s32 	%r67, %r66, %r65;
	shfl.sync.down.b32	%r68|%p36, %r67, 2, 31, -1;
	add.s32 	%r69, %r68, %r67;
	shfl.sync.down.b32	%r70|%p37, %r69, 1, 31, -1;
	add.s32 	%r71, %r70, %r69;
	cvt.u16.u32 	%rs75, %r71;
$L__BB0_21:
	not.pred 	%p38, %p39;
	@%p38 bra 	$L__BB0_23;
	cvta.to.global.u64 	%rd16, %rd3;
	st.global.u16 	[%rd16], %rs75;
$L__BB0_23:
	ret;

}
	// .globl	_Z13reduce_kernelIs3MaxLi8ELi512ELi32EEvPT_S2_iT0_S1_S2_Pi
.visible .entry _Z13reduce_kernelIs3MaxLi8ELi512ELi32EEvPT_S2_iT0_S1_S2_Pi(
	.param .u64 .ptr .align 1 _Z13reduce_kernelIs3MaxLi8ELi512ELi32EEvPT_S2_iT0_S1_S2_Pi_param_0,
	.param .u64 .ptr .align 1 _Z13reduce_kernelIs3MaxLi8ELi512ELi32EEvPT_S2_iT0_S1_S2_Pi_param_1,
	.param .u32 _Z13reduce_kernelIs3MaxLi8ELi512ELi32EEvPT_S2_iT0_S1_S2_Pi_param_2,
	.param .align 1 .b8 _Z13reduce_kernelIs3MaxLi8ELi512ELi32EEvPT_S2_iT0_S1_S2_Pi_param_3[1],
	.param .u16 _Z13reduce_kernelIs3MaxLi8ELi512ELi32EEvPT_S2_iT0_S1_S2_Pi_param_4,
	.param .u64 .ptr .align 1 _Z13reduce_kernelIs3MaxLi8ELi512ELi32EEvPT_S2_iT0_S1_S2_Pi_param_5,
	.param .u64 .ptr .align 1 _Z13reduce_kernelIs3MaxLi8ELi512ELi32EEvPT_S2_iT0_S1_S2_Pi_param_6
)
{
	.reg .pred 	%p<41>;
	.reg .b16 	%rs<76>;
	.reg .b32 	%r<73>;
	.reg .b64 	%rd<17>;
	// demoted variable
	.shared .align 2 .b8 _ZZ6reduceIs3MaxLi8ELi512ELi32EEvPT_S2_iT0_S1_S2_PiE5sdata[32];
	// demoted variable
	.shared .align 1 .u8 _ZZ6reduceIs3MaxLi8ELi512ELi32EEvPT_S2_iT0_S1_S2_PiE18is_last_block_done;
	ld.param.u64 	%rd5, [_Z13reduce_kernelIs3MaxLi8ELi512ELi32EEvPT_S2_iT0_S1_S2_Pi_param_0];
	ld.param.u64 	%rd3, [_Z13reduce_kernelIs3MaxLi8ELi512ELi32EEvPT_S2_iT0_S1_S2_Pi_param_1];
	ld.param.u32 	%r16, [_Z13reduce_kernelIs3MaxLi8ELi512ELi32EEvPT_S2_iT0_S1_S2_Pi_param_2];
	ld.param.u16 	%rs75, [_Z13reduce_kernelIs3MaxLi8ELi512ELi32EEvPT_S2_iT0_S1_S2_Pi_param_4];
	ld.param.u64 	%rd6, [_Z13reduce_kernelIs3MaxLi8ELi512ELi32EEvPT_S2_iT0_S1_S2_Pi_param_5];
	ld.param.u64 	%rd4, [_Z13reduce_kernelIs3MaxLi8ELi512ELi32EEvPT_S2_iT0_S1_S2_Pi_param_6];
	cvta.to.global.u64 	%rd1, %rd6;
	cvta.to.global.u64 	%rd2, %rd5;
	mov.u32 	%r1, %tid.x;
	mov.u32 	%r2, %ctaid.x;
	mov.u32 	%r3, %ntid.x;
	mad.lo.s32 	%r72, %r2, %r3, %r1;
	mov.u32 	%r5, %nctaid.x;
	shl.b32 	%r17, %r72, 3;
	add.s32 	%r18, %r17, 8;
	setp.gt.s32 	%p3, %r18, %r16;
	mov.u16 	%rs63, %rs75;
	mov.u16 	%rs64, %rs75;
	mov.u16 	%rs65, %rs75;
	mov.u16 	%rs66, %rs75;
	mov.u16 	%rs67, %rs75;
	mov.u16 	%rs68, %rs75;
	mov.u16 	%rs69, %rs75;
	mov.u16 	%rs70, %rs75;
	@%p3 bra 	$L__BB1_3;
	mul.lo.s32 	%r6, %r5, %r3;
	mov.u16 	%rs63, %rs75;
	mov.u16 	%rs64, %rs75;
	mov.u16 	%rs65, %rs75;
	mov.u16 	%rs66, %rs75;
	mov.u16 	%rs67, %rs75;
	mov.u16 	%rs68, %rs75;
	mov.u16 	%rs69, %rs75;
	mov.u16 	%rs70, %rs75;
$L__BB1_2:
	mul.wide.u32 	%rd7, %r72, 16;
	add.s64 	%rd8, %rd2, %rd7;
	ld.global.v4.b32 	{%r19, %r20, %r21, %r22}, [%rd8];
	mov.b32 	{%rs37, %rs38}, %r22;
	mov.b32 	{%rs39, %rs40}, %r21;
	mov.b32 	{%rs41, %rs42}, %r20;
	mov.b32 	{%rs43, %rs44}, %r19;
	max.s16 	%rs63, %rs63, %rs43;
	max.s16 	%rs64, %rs64, %rs44;
	max.s16 	%rs65, %rs65, %rs41;
	max.s16 	%rs66, %rs66, %rs42;
	max.s16 	%rs67, %rs67, %rs39;
	max.s16 	%rs68, %rs68, %rs40;
	max.s16 	%rs69, %rs69, %rs37;
	max.s16 	%rs70, %rs70, %rs38;
	add.s32 	%r72, %r72, %r6;
	shl.b32 	%r23, %r72, 3;
	add.s32 	%r24, %r23, 8;
	setp.le.s32 	%p4, %r24, %r16;
	@%p4 bra 	$L__BB1_2;
$L__BB1_3:
	max.s16 	%rs45, %rs75, %rs63;
	max.s16 	%rs46, %rs45, %rs64;
	max.s16 	%rs47, %rs46, %rs65;
	max.s16 	%rs48, %rs47, %rs66;
	max.s16 	%rs49, %rs48, %rs67;
	max.s16 	%rs50, %rs49, %rs68;
	max.s16 	%rs51, %rs50, %rs69;
	max.s16 	%rs71, %rs51, %rs70;
	shr.s32 	%r25, %r16, 31;
	shr.u32 	%r26, %r25, 29;
	add.s32 	%r27, %r16, %r26;
	and.b32  	%r28, %r27, -8;
	add.s32 	%r9, %r28, %r1;
	setp.ge.s32 	%p5, %r9, %r16;
	@%p5 bra 	$L__BB1_5;
	mul.wide.s32 	%rd9, %r9, 2;
	add.s64 	%rd10, %rd2, %rd9;
	ld.global.u16 	%rs52, [%rd10];
	max.s16 	%rs71, %rs71, %rs52;
$L__BB1_5:
	cvt.s32.s16 	%r29, %rs71;
	and.b32  	%r10, %r1, 31;
	shfl.sync.down.b32	%r30|%p6, %r29, 16, 31, -1;
	max.s32 	%r31, %r29, %r30;
	shfl.sync.down.b32	%r32|%p7, %r31, 8, 31, -1;
	max.s32 	%r33, %r31, %r32;
	shfl.sync.down.b32	%r34|%p8, %r33, 4, 31, -1;
	max.s32 	%r35, %r33, %r34;
	shfl.sync.down.b32	%r36|%p9, %r35, 2, 31, -1;
	max.s32 	%r37, %r35, %r36;
	shfl.sync.down.b32	%r38|%p10, %r37, 1, 31, -1;
	max.s32 	%r11, %r37, %r38;
	setp.ne.s32 	%p11, %r10, 0;
	shr.u32 	%r39, %r1, 4;
	mov.u32 	%r40, _ZZ6reduceIs3MaxLi8ELi512ELi32EEvPT_S2_iT0_S1_S2_PiE5sdata;
	add.s32 	%r12, %r40, %r39;
	@%p11 bra 	$L__BB1_7;
	st.shared.u16 	[%r12], %r11;
$L__BB1_7:
	bar.sync 	0;
	setp.gt.u32 	%p12, %r1, 15;
	shl.b32 	%r41, %r1, 1;
	add.s32 	%r13, %r40, %r41;
	@%p12 bra 	$L__BB1_9;
	ld.shared.u16 	%rs72, [%r13];
	bra.uni 	$L__BB1_10;
$L__BB1_9:
	setp.gt.u32 	%p14, %r1, 31;
	mov.pred 	%p39, 0;
	mov.u16 	%rs72, %rs75;
	mov.pred 	%p40, %p39;
	@%p14 bra 	$L__BB1_12;
$L__BB1_10:
	cvt.s32.s16 	%r43, %rs72;
	shfl.sync.down.b32	%r44|%p17, %r43, 8, 31, -1;
	max.s32 	%r45, %r43, %r44;
	shfl.sync.down.b32	%r46|%p18, %r45, 4, 31, -1;
	max.s32 	%r47, %r45, %r46;
	shfl.sync.down.b32	%r48|%p19, %r47, 2, 31, -1;
	max.s32 	%r49, %r47, %r48;
	shfl.sync.down.b32	%r50|%p20, %r49, 1, 31, -1;
	max.s32 	%r14, %r49, %r50;
	setp.ne.s32 	%p21, %r1, 0;
	mov.pred 	%p40, -1;
	mov.pred 	%p39, 0;
	@%p21 bra 	$L__BB1_12;
	mul.wide.u32 	%rd11, %r2, 2;
	add.s64 	%rd12, %rd1, %rd11;
	st.global.u16 	[%rd12], %r14;
	membar.gl;
	cvta.to.global.u64 	%rd13, %rd4;
	atom.global.add.u32 	%r51, [%rd13], 1;
	add.s32 	%r52, %r5, -1;
	setp.eq.s32 	%p23, %r51, %r52;
	selp.u16 	%rs53, 1, 0, %p23;
	st.shared.u8 	[_ZZ6reduceIs3MaxLi8ELi512ELi32EEvPT_S2_iT0_S1_S2_PiE18is_last_block_done], %rs53;
	mov.pred 	%p39, -1;
	mov.pred 	%p40, %p39;
$L__BB1_12:
	bar.sync 	0;
	ld.shared.u8 	%rs54, [_ZZ6reduceIs3MaxLi8ELi512ELi32EEvPT_S2_iT0_S1_S2_PiE18is_last_block_done];
	setp.eq.s16 	%p24, %rs54, 0;
	@%p24 bra 	$L__BB1_23;
	setp.ge.u32 	%p25, %r1, %r5;
	mov.u16 	%rs73, %rs75;
	@%p25 bra 	$L__BB1_15;
	mul.wide.u32 	%rd14, %r1, 2;
	add.s64 	%rd15, %rd1, %rd14;
	ld.global.u16 	%rs73, [%rd15];
$L__BB1_15:
	setp.ne.s32 	%p26, %r10, 0;
	cvt.s32.s16 	%r53, %rs73;
	shfl.sync.down.b32	%r54|%p27, %r53, 16, 31, -1;
	max.s32 	%r55, %r53, %r54;
	shfl.sync.down.b32	%r56|%p28, %r55, 8, 31, -1;
	max.s32 	%r57, %r55, %r56;
	shfl.sync.down.b32	%r58|%p29, %r57, 4, 31, -1;
	max.s32 	%r59, %r57, %r58;
	shfl.sync.down.b32	%r60|%p30, %r59, 2, 31, -1;
	max.s32 	%r61, %r59, %r60;
	shfl.sync.down.b32	%r62|%p31, %r61, 1, 31, -1;
	max.s32 	%r15, %r61, %r62;
	@%p26 bra 	$L__BB1_17;
	st.shared.u16 	[%r12], %r15;
$L__BB1_17:
	setp.gt.u32 	%p32, %r1, 15;
	bar.sync 	0;
	@%p32 bra 	$L__BB1_19;
	ld.shared.u16 	%rs75, [%r13];
$L__BB1_19:
	not.pred 	%p33, %p40;
	@%p33 bra 	$L__BB1_21;
	cvt.s32.s16 	%r63, %rs75;
	shfl.sync.down.b32	%r64|%p34, %r63, 8, 31, -1;
	max.s32 	%r65, %r63, %r64;
	shfl.sync.down.b32	%r66|%p35, %r65, 4, 31, -1;
	max.s32 	%r67, %r65, %r66;
	shfl.sync.down.b32	%r68|%p36, %r67, 2, 31, -1;
	max.s32 	%r69, %r67, %r68;
	shfl.sync.down.b32	%r70|%p37, %r69, 1, 31, -1;
	max.s32 	%r71, %r69, %r70;
	cvt.u16.u32 	%rs75, %r71;
$L__BB1_21:
	not.pred 	%p38, %p39;
	@%p38 bra 	$L__BB1_23;
	cvta.to.global.u64 	%rd16, %rd3;
	st.global.u16 	[%rd16], %rs75;
$L__BB1_23:
	ret;

}
	// .globl	_Z13reduce_kernelIs3MinLi8ELi512ELi32EEvPT_S2_iT0_S1_S2_Pi
.visible .entry _Z13reduce_kernelIs3MinLi8ELi512ELi32EEvPT_S2_iT0_S1_S2_Pi(
	.param .u64 .ptr .align 1 _Z13reduce_kernelIs3MinLi8ELi512ELi32EEvPT_S2_iT0_S1_S2_Pi_param_0,
	.param .u64 .ptr .align 1 _Z13reduce_kernelIs3MinLi8ELi512ELi32EEvPT_S2_iT0_S1_S2_Pi_param_1,
	.param .u32 _Z13reduce_kernelIs3MinLi8ELi512ELi32EEvPT_S2_iT0_S1_S2_Pi_param_2,
	.param .align 1 .b8 _Z13reduce_kernelIs3MinLi8ELi512ELi32EEvPT_S2_iT0_S1_S2_Pi_param_3[1],
	.param .u16 _Z13reduce_kernelIs3MinLi8ELi512ELi32EEvPT_S2_iT0_S1_S2_Pi_param_4,
	.param .u64 .ptr .align 1 _Z13reduce_kernelIs3MinLi8ELi512ELi32EEvPT_S2_iT0_S1_S2_Pi_param_5,
	.param .u64 .ptr .align 1 _Z13reduce_kernelIs3MinLi8ELi512ELi32EEvPT_S2_iT0_S1_S2_Pi_param_6
)
{
	.reg .pred 	%p<41>;
	.reg .b16 	%rs<76>;
	.reg .b32 	%r<73>;
	.reg .b64 	%rd<17>;
	// demoted variable
	.shared .align 2 .b8 _ZZ6reduceIs3MinLi8ELi512ELi32EEvPT_S2_iT0_S1_S2_PiE5sdata[32];
	// demoted variable
	.shared .align 1 .u8 _ZZ6reduceIs3MinLi8ELi512ELi32EEvPT_S2_iT0_S1_S2_PiE18is_last_block_done;
	ld.param.u64 	%rd5, [_Z13reduce_kernelIs3MinLi8ELi512ELi32EEvPT_S2_iT0_S1_S2_Pi_param_0];
	ld.param.u64 	%rd3, [_Z13reduce_kernelIs3MinLi8ELi512ELi32EEvPT_S2_iT0_S1_S2_Pi_param_1];
	ld.param.u32 	%r16, [_Z13reduce_kernelIs3MinLi8ELi512ELi32EEvPT_S2_iT0_S1_S2_Pi_param_2];
	ld.param.u16 	%rs75, [_Z13reduce_kernelIs3MinLi8ELi512ELi32EEvPT_S2_iT0_S1_S2_Pi_param_4];
	ld.param.u64 	%rd6, [_Z13reduce_kernelIs3MinLi8ELi512ELi32EEvPT_S2_iT0_S1_S2_Pi_param_5];
	ld.param.u64 	%rd4, [_Z13reduce_kernelIs3MinLi8ELi512ELi32EEvPT_S2_iT0_S1_S2_Pi_param_6];
	cvta.to.global.u64 	%rd1, %rd6;
	cvta.to.global.u64 	%rd2, %rd5;
	mov.u32 	%r1, %tid.x;
	mov.u32 	%r2, %ctaid.x;
	mov.u32 	%r3, %ntid.x;
	mad.lo.s32 	%r72, %r2, %r3, %r1;
	mov.u32 	%r5, %nctaid.x;
	shl.b32 	%r17, %r72, 3;
	add.s32 	%r18, %r17, 8;
	setp.gt.s32 	%p3, %r18, %r16;
	mov.u16 	%rs63, %rs75;
	mov.u16 	%rs64, %rs75;
	mov.u16 	%rs65, %rs75;
	mov.u16 	%rs66, %rs75;
	mov.u16 	%rs67, %rs75;
	mov.u16 	%rs68, %rs75;
	mov.u16 	%rs69, %rs75;
	mov.u16 	%rs70, %rs75;
	@%p3 bra 	$L__BB2_3;
	mul.lo.s32 	%r6, %r5, %r3;
	mov.u16 	%rs63, %rs75;
	mov.u16 	%rs64, %rs75;
	mov.u16 	%rs65, %rs75;
	mov.u16 	%rs66, %rs75;
	mov.u16 	%rs67, %rs75;
	mov.u16 	%rs68, %rs75;
	mov.u16 	%rs69, %rs75;
	mov.u16 	%rs70, %rs75;
$L__BB2_2:
	mul.wide.u32 	%rd7, %r72, 16;
	add.s64 	%rd8, %rd2, %rd7;
	ld.global.v4.b32 	{%r19, %r20, %r21, %r22}, [%rd8];
	mov.b32 	{%rs37, %rs38}, %r22;
	mov.b32 	{%rs39, %rs40}, %r21;
	mov.b32 	{%rs41, %rs42}, %r20;
	mov.b32 	{%rs43, %rs44}, %r19;
	min.s16 	%rs63, %rs63, %rs43;
	min.s16 	%rs64, %rs64, %rs44;
	min.s16 	%rs65, %rs65, %rs41;
	min.s16 	%rs66, %rs66, %rs42;
	min.s16 	%rs67, %rs67, %rs39;
	min.s16 	%rs68, %rs68, %rs40;
	min.s16 	%rs69, %rs69, %rs37;
	min.s16 	%rs70, %rs70, %rs38;
	add.s32 	%r72, %r72, %r6;
	shl.b32 	%r23, %r72, 3;
	add.s32 	%r24, %r23, 8;
	setp.le.s32 	%p4, %r24, %r16;
	@%p4 bra 	$L__BB2_2;
$L__BB2_3:
	min.s16 	%rs45, %rs75, %rs63;
	min.s16 	%rs46, %rs45, %rs64;
	min.s16 	%rs47, %rs46, %rs65;
	min.s16 	%rs48, %rs47, %rs66;
	min.s16 	%rs49, %rs48, %rs67;
	min.s16 	%rs50, %rs49, %rs68;
	min.s16 	%rs51, %rs50, %rs69;
	min.s16 	%rs71, %rs51, %rs70;
	shr.s32 	%r25, %r16, 31;
	shr.u32 	%r26, %r25, 29;
	add.s32 	%r27, %r16, %r26;
	and.b32  	%r28, %r27, -8;
	add.s32 	%r9, %r28, %r1;
	setp.ge.s32 	%p5, %r9, %r16;
	@%p5 bra 	$L__BB2_5;
	mul.wide.s32 	%rd9, %r9, 2;
	add.s64 	%rd10, %rd2, %rd9;
	ld.global.u16 	%rs52, [%rd10];
	min.s16 	%rs71, %rs71, %rs52;
$L__BB2_5:
	cvt.s32.s16 	%r29, %rs71;
	and.b32  	%r10, %r1, 31;
	shfl.sync.down.b32	%r30|%p6, %r29, 16, 31, -1;
	min.s32 	%r31, %r29, %r30;
	shfl.sync.down.b32	%r32|%p7, %r31, 8, 31, -1;
	min.s32 	%r33, %r31, %r32;
	shfl.sync.down.b32	%r34|%p8, %r33, 4, 31, -1;
	min.s32 	%r35, %r33, %r34;
	shfl.sync.down.b32	%r36|%p9, %r35, 2, 31, -1;
	min.s32 	%r37, %r35, %r36;
	shfl.sync.down.b32	%r38|%p10, %r37, 1, 31, -1;
	min.s32 	%r11, %r37, %r38;
	setp.ne.s32 	%p11, %r10, 0;
	shr.u32 	%r39, %r1, 4;
	mov.u32 	%r40, _ZZ6reduceIs3MinLi8ELi512ELi32EEvPT_S2_iT0_S1_S2_PiE5sdata;
	add.s32 	%r12, %r40, %r39;
	@%p11 bra 	$L__BB2_7;
	st.shared.u16 	[%r12], %r11;
$L__BB2_7:
	bar.sync 	0;
	setp.gt.u32 	%p12, %r1, 15;
	shl.b32 	%r41, %r1, 1;
	add.s32 	%r13, %r40, %r41;
	@%p12 bra 	$L__BB2_9;
	ld.shared.u16 	%rs72, [%r13];
	bra.uni 	$L__BB2_10;
$L__BB2_9:
	setp.gt.u32 	%p14, %r1, 31;
	mov.pred 	%p39, 0;
	mov.u16 	%rs72, %rs75;
	mov.pred 	%p40, %p39;
	@%p14 bra 	$L__BB2_12;
$L__BB2_10:
	cvt.s32.s16 	%r43, %rs72;
	shfl.sync.down.b32	%r44|%p17, %r43, 8, 31, -1;
	min.s32 	%r45, %r43, %r44;
	shfl.sync.down.b32	%r46|%p18, %r45, 4, 31, -1;
	min.s32 	%r47, %r45, %r46;
	shfl.sync.down.b32	%r48|%p19, %r47, 2, 31, -1;
	min.s32 	%r49, %r47, %r48;
	shfl.sync.down.b32	%r50|%p20, %r49, 1, 31, -1;
	min.s32 	%r14, %r49, %r50;
	setp.ne.s32 	%p21, %r1, 0;
	mov.pred 	%p40, -1;
	mov.pred 	%p39, 0;
	@%p21 bra 	$L__BB2_12;
	mul.wide.u32 	%rd11, %r2, 2;
	add.s64 	%rd12, %rd1, %rd11;
	st.global.u16 	[%rd12], %r14;
	membar.gl;
	cvta.to.global.u64 	%rd13, %rd4;
	atom.global.add.u32 	%r51, [%rd13], 1;
	add.s32 	%r52, %r5, -1;
	setp.eq.s32 	%p23, %r51, %r52;
	selp.u16 	%rs53, 1, 0, %p23;
	st.shared.u8 	[_ZZ6reduceIs3MinLi8ELi512ELi32EEvPT_S2_iT0_S1_S2_PiE18is_last_block_done], %rs53;
	mov.pred 	%p39, -1;
	mov.pred 	%p40, %p39;
$L__BB2_12:
	bar.sync 	0;
	ld.shared.u8 	%rs54, [_ZZ6reduceIs3MinLi8ELi512ELi32EEvPT_S2_iT0_S1_S2_PiE18is_last_block_done];
	setp.eq.s16 	%p24, %rs54, 0;
	@%p24 bra 	$L__BB2_23;
	setp.ge.u32 	%p25, %r1, %r5;
	mov.u16 	%rs73, %rs75;
	@%p25 bra 	$L__BB2_15;
	mul.wide.u32 	%rd14, %r1, 2;
	add.s64 	%rd15, %rd1, %rd14;
	ld.global.u16 	%rs73, [%rd15];
$L__BB2_15:
	setp.ne.s32 	%p26, %r10, 0;
	cvt.s32.s16 	%r53, %rs73;
	shfl.sync.down.b32	%r54|%p27, %r53, 16, 31, -1;
	min.s32 	%r55, %r53, %r54;
	shfl.sync.down.b32	%r56|%p28, %r55, 8, 31, -1;
	min.s32 	%r57, %r55, %r56;
	shfl.sync.down.b32	%r58|%p29, %r57, 4, 31, -1;
	min.s32 	%r59, %r57, %r58;
	shfl.sync.down.b32	%r60|%p30, %r59, 2, 31, -1;
	min.s32 	%r61, %r59, %r60;
	shfl.sync.down.b32	%r62|%p31, %r61, 1, 31, -1;
	min.s32 	%r15, %r61, %r62;
	@%p26 bra 	$L__BB2_17;
	st.shared.u16 	[%r12], %r15;
$L__BB2_17:
	setp.gt.u32 	%p32, %r1, 15;
	bar.sync 	0;
	@%p32 bra 	$L__BB2_19;
	ld.shared.u16 	%rs75, [%r13];
$L__BB2_19:
	not.pred 	%p33, %p40;
	@%p33 bra 	$L__BB2_21;
	cvt.s32.s16 	%r63, %rs75;
	shfl.sync.down.b32	%r64|%p34, %r63, 8, 31, -1;
	min.s32 	%r65, %r63, %r64;
	shfl.sync.down.b32	%r66|%p35, %r65, 4, 31, -1;
	min.s32 	%r67, %r65, %r66;
	shfl.sync.down.b32	%r68|%p36, %r67, 2, 31, -1;
	min.s32 	%r69, %r67, %r68;
	shfl.sync.down.b32	%r70|%p37, %r69, 1, 31, -1;
	min.s32 	%r71, %r69, %r70;
	cvt.u16.u32 	%rs75, %r71;
$L__BB2_21:
	not.pred 	%p38, %p39;
	@%p38 bra 	$L__BB2_23;
	cvta.to.global.u64 	%rd16, %rd3;
	st.global.u16 	[%rd16], %rs75;
$L__BB2_23:
	ret;

}


// ===== COMPILED SASS (sm_100) =====

	.target	sm_100

	.elftype	@"ET_EXEC"


//--------------------- .note.nv.tkinfo           --------------------------
	.section	.note.nv.tkinfo,"",@"SHT_NOTE"
	.sectionflags	@"SHF_NOTE_NV_TKINFO"
	.tkinfo
        /*0018*/ 	.word	0x00000002
        /*0030*/ 	.string	""
        /*0030*/ 	.string	"ptxas"
        /*0030*/ 	.string	"Cuda compilation tools, release 13.0, V13.0.88"
        /*0030*/ 	.string	"Build cuda_13.0.r13.0/compiler.36424714_0"
        /*0030*/ 	.string	"-arch sm_100 -m 64 "



//--------------------- .note.nv.cuinfo           --------------------------
	.section	.note.nv.cuinfo,"",@"SHT_NOTE"
	.sectionflags	@"SHF_NOTE_NV_CUINFO"
        /*0018*/ 	.short	0x0002
        /*001a*/ 	.short	0x0064
        /*001c*/ 	.short	0x0082
	.zero		2


//--------------------- .nv.info                  --------------------------
	.section	.nv.info,"",@"SHT_CUDA_INFO"
	.align	4


	//----- nvinfo : EIATTR_REGCOUNT
	.align		4
        /*0000*/ 	.byte	0x04, 0x2f
        /*0002*/ 	.short	(.L_1 - .L_0)
	.align		4
.L_0:
        /*0004*/ 	.word	index@(_Z13reduce_kernelIs3SumLi8ELi512ELi32EEvPT_S2_iT0_S1_S2_Pi)
        /*0008*/ 	.word	0x00000016


	//----- nvinfo : EIATTR_FRAME_SIZE
	.align		4
.L_1:
        /*000c*/ 	.byte	0x04, 0x11
        /*000e*/ 	.short	(.L_3 - .L_2)
	.align		4
.L_2:
        /*0010*/ 	.word	index@(_Z13reduce_kernelIs3SumLi8ELi512ELi32EEvPT_S2_iT0_S1_S2_Pi)
        /*0014*/ 	.word	0x00000000


	//----- nvinfo : EIATTR_REGCOUNT
	.align		4
.L_3:
        /*0018*/ 	.byte	0x04, 0x2f
        /*001a*/ 	.short	(.L_5 - .L_4)
	.align		4
.L_4:
        /*001c*/ 	.word	index@(_Z13reduce_kernelIs3MaxLi8ELi512ELi32EEvPT_S2_iT0_S1_S2_Pi)
        /*0020*/ 	.word	0x0000001c


	//----- nvinfo : EIATTR_FRAME_SIZE
	.align		4
.L_5:
        /*0024*/ 	.byte	0x04, 0x11
        /*0026*/ 	.short	(.L_7 - .L_6)
	.align		4
.L_6:
        /*0028*/ 	.word	index@(_Z13reduce_kernelIs3MaxLi8ELi512ELi32EEvPT_S2_iT0_S1_S2_Pi)
        /*002c*/ 	.word	0x00000000


	//----- nvinfo : EIATTR_REGCOUNT
	.align		4
.L_7:
        /*0030*/ 	.byte	0x04, 0x2f
        /*0032*/ 	.short	(.L_9 - .L_8)
	.align		4
.L_8:
        /*0034*/ 	.word	index@(_Z13reduce_kernelIs3MinLi8ELi512ELi32EEvPT_S2_iT0_S1_S2_Pi)
        /*0038*/ 	.word	0x0000001c


	//----- nvinfo : EIATTR_FRAME_SIZE
	.align		4
.L_9:
        /*003c*/ 	.byte	0x04, 0x11
        /*003e*/ 	.short	(.L_11 - .L_10)
	.align		4
.L_10:
        /*0040*/ 	.word	index@(_Z13reduce_kernelIs3MinLi8ELi512ELi32EEvPT_S2_iT0_S1_S2_Pi)
        /*0044*/ 	.word	0x00000000


	//----- nvinfo : EIATTR_MIN_STACK_SIZE
	.align		4
.L_11:
        /*0048*/ 	.byte	0x04, 0x12
        /*004a*/ 	.short	(.L_13 - .L_12)
	.align		4
.L_12:
        /*004c*/ 	.word	index@(_Z13reduce_kernelIs3MinLi8ELi512ELi32EEvPT_S2_iT0_S1_S2_Pi)
        /*0050*/ 	.word	0x00000000


	//----- nvinfo : EIATTR_MIN_STACK_SIZE
	.align		4
.L_13:
        /*0054*/ 	.byte	0x04, 0x12
        /*0056*/ 	.short	(.L_15 - .L_14)
	.align		4
.L_14:
        /*0058*/ 	.word	index@(_Z13reduce_kernelIs3MaxLi8ELi512ELi32EEvPT_S2_iT0_S1_S2_Pi)
        /*005c*/ 	.word	0x00000000


	//----- nvinfo : EIATTR_MIN_STACK_SIZE
	.align		4
.L_15:
        /*0060*/ 	.byte	0x04, 0x12
        /*0062*/ 	.short	(.L_17 - .L_16)
	.align		4
.L_16:
        /*0064*/ 	.word	index@(_Z13reduce_kernelIs3SumLi8ELi512ELi32EEvPT_S2_iT0_S1_S2_Pi)
        /*0068*/ 	.word	0x00000000
.L_17:


//--------------------- .nv.compat                --------------------------
	.section	.nv.compat,"",@"SHT_CUDA_COMPAT_INFO"
	.align	4
        /*0000*/ 	.byte	0x02, 0x09, 0x00, 0x00, 0x02, 0x02, 0x01, 0x00, 0x02, 0x05, 0x05, 0x00, 0x03, 0x07, 0x01, 0x01
        /*0010*/ 	.byte	0x02, 0x03, 0x00, 0x00, 0x02, 0x06, 0x01, 0x00, 0x04, 0x0b, 0x08, 0x00, 0x09, 0x00, 0x00, 0x00
        /*0020*/ 	.byte	0x00, 0x00, 0x00, 0x00


//--------------------- .nv.info._Z13reduce_kernelIs3MinLi8ELi512ELi32EEvPT_S2_iT0_S1_S2_Pi --------------------------
	.section	.nv.info._Z13reduce_kernelIs3MinLi8ELi512ELi32EEvPT_S2_iT0_S1_S2_Pi,"",@"SHT_CUDA_INFO"
	.sectionflags	@""
	.align	4


	//----- nvinfo : EIATTR_CUDA_API_VERSION
	.align		4
        /*0000*/ 	.byte	0x04, 0x37
        /*0002*/ 	.short	(.L_19 - .L_18)
.L_18:
        /*0004*/ 	.word	0x00000082


	//----- nvinfo : EIATTR_KPARAM_INFO
	.align		4
.L_19:
        /*0008*/ 	.byte	0x04, 0x17
        /*000a*/ 	.short	(.L_21 - .L_20)
.L_20:
        /*000c*/ 	.word	0x00000000
        /*0010*/ 	.short	0x0006
        /*0012*/ 	.short	0x0020
        /*0014*/ 	.byte	0x00, 0xf5, 0x21, 0x00


	//----- nvinfo : EIATTR_KPARAM_INFO
	.align		4
.L_21:
        /*0018*/ 	.byte	0x04, 0x17
        /*001a*/ 	.short	(.L_23 - .L_22)
.L_22:
        /*001c*/ 	.word	0x00000000
        /*0020*/ 	.short	0x0005
        /*0022*/ 	.short	0x0018
        /*0024*/ 	.byte	0x00, 0xf5, 0x21, 0x00


	//----- nvinfo : EIATTR_KPARAM_INFO
	.align		4
.L_23:
        /*0028*/ 	.byte	0x04, 0x17
        /*002a*/ 	.short	(.L_25 - .L_24)
.L_24:
        /*002c*/ 	.word	0x00000000
        /*0030*/ 	.short	0x0004
        /*0032*/ 	.short	0x0016
        /*0034*/ 	.byte	0x00, 0xf0, 0x09, 0x00


	//----- nvinfo : EIATTR_KPARAM_INFO
	.align		4
.L_25:
        /*0038*/ 	.byte	0x04, 0x17
        /*003a*/ 	.short	(.L_27 - .L_26)
.L_26:
        /*003c*/ 	.word	0x00000000
        /*0040*/ 	.short	0x0003
        /*0042*/ 	.short	0x0014
        /*0044*/ 	.byte	0x00, 0xf0, 0x05, 0x00


	//----- nvinfo : EIATTR_KPARAM_INFO
	.align		4
.L_27:
        /*0048*/ 	.byte	0x04, 0x17
        /*004a*/ 	.short	(.L_29 - .L_28)
.L_28:
        /*004c*/ 	.word	0x00000000
        /*0050*/ 	.short	0x0002
        /*0052*/ 	.short	0x0010
        /*0054*/ 	.byte	0x00, 0xf0, 0x11, 0x00


	//----- nvinfo : EIATTR_KPARAM_INFO
	.align		4
.L_29:
        /*0058*/ 	.byte	0x04, 0x17
        /*005a*/ 	.short	(.L_31 - .L_30)
.L_30:
        /*005c*/ 	.word	0x00000000
        /*0060*/ 	.short	0x0001
        /*0062*/ 	.short	0x0008
        /*0064*/ 	.byte	0x00, 0xf5, 0x21, 0x00


	//----- nvinfo : EIATTR_KPARAM_INFO
	.align		4
.L_31:
        /*0068*/ 	.byte	0x04, 0x17
        /*006a*/ 	.short	(.L_33 - .L_32)
.L_32:
        /*006c*/ 	.word	0x00000000
        /*0070*/ 	.short	0x0000
        /*0072*/ 	.short	0x0000
        /*0074*/ 	.byte	0x00, 0xf5, 0x21, 0x00


	//----- nvinfo : EIATTR_SPARSE_MMA_MASK
	.align		4
.L_33:
        /*0078*/ 	.byte	0x03, 0x50
        /*007a*/ 	.short	0x0000


	//----- nvinfo : EIATTR_MAXREG_COUNT
	.align		4
        /*007c*/ 	.byte	0x03, 0x1b
        /*007e*/ 	.short	0x00ff


	//----- nvinfo : EIATTR_NUM_BARRIERS
	.align		4
        /*0080*/ 	.byte	0x02, 0x4c
        /*0082*/ 	.byte	0x01
	.zero		1


	//----- nvinfo : EIATTR_MERCURY_ISA_VERSION
	.align		4
        /*0084*/ 	.byte	0x03, 0x5f
        /*0086*/ 	.short	0x0101


	//----- nvinfo : EIATTR_COOP_GROUP_MASK_REGIDS
	.align		4
        /*0088*/ 	.byte	0x04, 0x29
        /*008a*/ 	.short	(.L_35 - .L_34)


	//   ....[0]....
.L_34:
        /*008c*/ 	.word	0xffffffff


	//   ....[1]....
        /*0090*/ 	.word	0xffffffff


	//   ....[2]....
        /*0094*/ 	.word	0xffffffff


	//   ....[3]....
        /*0098*/ 	.word	0xffffffff


	//   ....[4]....
        /*009c*/ 	.word	0xffffffff


	//   ....[5]....
        /*00a0*/ 	.word	0xffffffff


	//   ....[6]....
        /*00a4*/ 	.word	0xffffffff


	//   ....[7]....
        /*00a8*/ 	.word	0xffffffff


	//   ....[8]....
        /*00ac*/ 	.word	0xffffffff


	//   ....[9]....
        /*00b0*/ 	.word	0xffffffff


	//   ....[10]....
        /*00b4*/ 	.word	0xffffffff


	//   ....[11]....
        /*00b8*/ 	.word	0xffffffff


	//   ....[12]....
        /*00bc*/ 	.word	0xffffffff


	//   ....[13]....
        /*00c0*/ 	.word	0xffffffff


	//   ....[14]....
        /*00c4*/ 	.word	0xffffffff


	//   ....[15]....
        /*00c8*/ 	.word	0xffffffff


	//   ....[16]....
        /*00cc*/ 	.word	0xffffffff


	//   ....[17]....
        /*00d0*/ 	.word	0xffffffff


	//   ....[18]....
        /*00d4*/ 	.word	0x0500000a


	//   ....[19]....
        /*00d8*/ 	.word	0x0500000a


	//   ....[20]....
        /*00dc*/ 	.word	0x0500000a


	//   ....[21]....
        /*00e0*/ 	.word	0x0500000a


	//   ....[22]....
        /*00e4*/ 	.word	0x0500000a


	//   ....[23]....
        /*00e8*/ 	.word	0x0500000a


	//   ....[24]....
        /*00ec*/ 	.word	0x0500000a


	//   ....[25]....
        /*00f0*/ 	.word	0x0500000a


	//----- nvinfo : EIATTR_COOP_GROUP_INSTR_OFFSETS
	.align		4
.L_35:
        /*00f4*/ 	.byte	0x04, 0x28
        /*00f6*/ 	.short	(.L_37 - .L_36)


	//   ....[0]....
.L_36:
        /*00f8*/ 	.word	0x000004d0


	//   ....[1]....
        /*00fc*/ 	.word	0x00000500


	//   ....[2]....
        /*0100*/ 	.word	0x00000530


	//   ....[3]....
        /*0104*/ 	.word	0x00000560


	//   ....[4]....
        /*0108*/ 	.word	0x00000590


	//   ....[5]....
        /*010c*/ 	.word	0x00000670


	//   ....[6]....
        /*0110*/ 	.word	0x00000690


	//   ....[7]....
        /*0114*/ 	.word	0x000006b0


	//   ....[8]....
        /*0118*/ 	.word	0x000006d0


	//   ....[9]....
        /*011c*/ 	.word	0x00000930


	//   ....[10]....
        /*0120*/ 	.word	0x00000950


	//   ....[11]....
        /*0124*/ 	.word	0x00000970


	//   ....[12]....
        /*0128*/ 	.word	0x00000990


	//   ....[13]....
        /*012c*/ 	.word	0x000009b0


	//   ....[14]....
        /*0130*/ 	.word	0x00000a50


	//   ....[15]....
        /*0134*/ 	.word	0x00000a70


	//   ....[16]....
        /*0138*/ 	.word	0x00000a90


	//   ....[17]....
        /*013c*/ 	.word	0x00000ab0


	//   ....[18]....
        /*0140*/ 	.word	0x00000b80


	//   ....[19]....
        /*0144*/ 	.word	0x00000bf0


	//   ....[20]....
        /*0148*/ 	.word	0x00000c60


	//   ....[21]....
        /*014c*/ 	.word	0x00000cd0


	//   ....[22]....
        /*0150*/ 	.word	0x00000d50


	//   ....[23]....
        /*0154*/ 	.word	0x00000dc0


	//   ....[24]....
        /*0158*/ 	.word	0x00000e30


	//   ....[25]....
        /*015c*/ 	.word	0x00000ea0


	//----- nvinfo : EIATTR_VRC_CTA_INIT_COUNT
	.align		4
.L_37:
        /*0160*/ 	.byte	0x02, 0x4a
	.zero		1
	.zero		1


	//----- nvinfo : EIATTR_EXIT_INSTR_OFFSETS
	.align		4
        /*0164*/ 	.byte	0x04, 0x1c
        /*0166*/ 	.short	(.L_39 - .L_38)


	//   ....[0]....
.L_38:
        /*0168*/ 	.word	0x00000870


	//   ....[1]....
        /*016c*/ 	.word	0x00000af0


	//   ....[2]....
        /*0170*/ 	.word	0x00000b20


	//----- nvinfo : EIATTR_CRS_STACK_SIZE
	.align		4
.L_39:
        /*0174*/ 	.byte	0x04, 0x1e
        /*0176*/ 	.short	(.L_41 - .L_40)
.L_40:
        /*0178*/ 	.word	0x00000000


	//----- nvinfo : EIATTR_CBANK_PARAM_SIZE
	.align		4
.L_41:
        /*017c*/ 	.byte	0x03, 0x19
        /*017e*/ 	.short	0x0028


	//----- nvinfo : EIATTR_PARAM_CBANK
	.align		4
        /*0180*/ 	.byte	0x04, 0x0a
        /*0182*/ 	.short	(.L_43 - .L_42)
	.align		4
.L_42:
        /*0184*/ 	.word	index@(.nv.constant0._Z13reduce_kernelIs3MinLi8ELi512ELi32EEvPT_S2_iT0_S1_S2_Pi)
        /*0188*/ 	.short	0x0380
        /*018a*/ 	.short	0x0028


	//----- nvinfo : EIATTR_SW_WAR
	.align		4
.L_43:
        /*018c*/ 	.byte	0x04, 0x36
        /*018e*/ 	.short	(.L_45 - .L_44)
.L_44:
        /*0190*/ 	.word	0x00000008
.L_45:


//--------------------- .nv.info._Z13reduce_kernelIs3MaxLi8ELi512ELi32EEvPT_S2_iT0_S1_S2_Pi --------------------------
	.section	.nv.info._Z13reduce_kernelIs3MaxLi8ELi512ELi32EEvPT_S2_iT0_S1_S2_Pi,"",@"SHT_CUDA_INFO"
	.sectionflags	@""
	.align	4


	//----- nvinfo : EIATTR_CUDA_API_VERSION
	.align		4
        /*0000*/ 	.byte	0x04, 0x37
        /*0002*/ 	.short	(.L_47 - .L_46)
.L_46:
        /*0004*/ 	.word	0x00000082


	//----- nvinfo : EIATTR_KPARAM_INFO
	.align		4
.L_47:
        /*0008*/ 	.byte	0x04, 0x17
        /*000a*/ 	.short	(.L_49 - .L_48)
.L_48:
        /*000c*/ 	.word	0x00000000
        /*0010*/ 	.short	0x0006
        /*0012*/ 	.short	0x0020
        /*0014*/ 	.byte	0x00, 0xf5, 0x21, 0x00


	//----- nvinfo : EIATTR_KPARAM_INFO
	.align		4
.L_49:
        /*0018*/ 	.byte	0x04, 0x17
        /*001a*/ 	.short	(.L_51 - .L_50)
.L_50:
        /*001c*/ 	.word	0x00000000
        /*0020*/ 	.short	0x0005
        /*0022*/ 	.short	0x0018
        /*0024*/ 	.byte	0x00, 0xf5, 0x21, 0x00


	//----- nvinfo : EIATTR_KPARAM_INFO
	.align		4
.L_51:
        /*0028*/ 	.byte	0x04, 0x17
        /*002a*/ 	.short	(.L_53 - .L_52)
.L_52:
        /*002c*/ 	.word	0x00000000
        /*0030*/ 	.short	0x0004
        /*0032*/ 	.short	0x0016
        /*0034*/ 	.byte	0x00, 0xf0, 0x09, 0x00


	//----- nvinfo : EIATTR_KPARAM_INFO
	.align		4
.L_53:
        /*0038*/ 	.byte	0x04, 0x17
        /*003a*/ 	.short	(.L_55 - .L_54)
.L_54:
        /*003c*/ 	.word	0x00000000
        /*0040*/ 	.short	0x0003
        /*0042*/ 	.short	0x0014
        /*0044*/ 	.byte	0x00, 0xf0, 0x05, 0x00


	//----- nvinfo : EIATTR_KPARAM_INFO
	.align		4
.L_55:
        /*0048*/ 	.byte	0x04, 0x17
        /*004a*/ 	.short	(.L_57 - .L_56)
.L_56:
        /*004c*/ 	.word	0x00000000
        /*0050*/ 	.short	0x0002
        /*0052*/ 	.short	0x0010
        /*0054*/ 	.byte	0x00, 0xf0, 0x11, 0x00


	//----- nvinfo : EIATTR_KPARAM_INFO
	.align		4
.L_57:
        /*0058*/ 	.byte	0x04, 0x17
        /*005a*/ 	.short	(.L_59 - .L_58)
.L_58:
        /*005c*/ 	.word	0x00000000
        /*0060*/ 	.short	0x0001
        /*0062*/ 	.short	0x0008
        /*0064*/ 	.byte	0x00, 0xf5, 0x21, 0x00


	//----- nvinfo : EIATTR_KPARAM_INFO
	.align		4
.L_59:
        /*0068*/ 	.byte	0x04, 0x17
        /*006a*/ 	.short	(.L_61 - .L_60)
.L_60:
        /*006c*/ 	.word	0x00000000
        /*0070*/ 	.short	0x0000
        /*0072*/ 	.short	0x0000
        /*0074*/ 	.byte	0x00, 0xf5, 0x21, 0x00


	//----- nvinfo : EIATTR_SPARSE_MMA_MASK
	.align		4
.L_61:
        /*0078*/ 	.byte	0x03, 0x50
        /*007a*/ 	.short	0x0000


	//----- nvinfo : EIATTR_MAXREG_COUNT
	.align		4
        /*007c*/ 	.byte	0x03, 0x1b
        /*007e*/ 	.short	0x00ff


	//----- nvinfo : EIATTR_NUM_BARRIERS
	.align		4
        /*0080*/ 	.byte	0x02, 0x4c
        /*0082*/ 	.byte	0x01
	.zero		1


	//----- nvinfo : EIATTR_MERCURY_ISA_VERSION
	.align		4
        /*0084*/ 	.byte	0x03, 0x5f
        /*0086*/ 	.short	0x0101


	//----- nvinfo : EIATTR_COOP_GROUP_MASK_REGIDS
	.align		4
        /*0088*/ 	.byte	0x04, 0x29
        /*008a*/ 	.short	(.L_63 - .L_62)


	//   ....[0]....
.L_62:
        /*008c*/ 	.word	0xffffffff


	//   ....[1]....
        /*0090*/ 	.word	0xffffffff


	//   ....[2]....
        /*0094*/ 	.word	0xffffffff


	//   ....[3]....
        /*0098*/ 	.word	0xffffffff


	//   ....[4]....
        /*009c*/ 	.word	0xffffffff


	//   ....[5]....
        /*00a0*/ 	.word	0xffffffff


	//   ....[6]....
        /*00a4*/ 	.word	0xffffffff


	//   ....[7]....
        /*00a8*/ 	.word	0xffffffff


	//   ....[8]....
        /*00ac*/ 	.word	0xffffffff


	//   ....[9]....
        /*00b0*/ 	.word	0xffffffff


	//   ....[10]....
        /*00b4*/ 	.word	0xffffffff


	//   ....[11]....
        /*00b8*/ 	.word	0xffffffff


	//   ....[12]....
        /*00bc*/ 	.word	0xffffffff


	//   ....[13]....
        /*00c0*/ 	.word	0xffffffff


	//   ....[14]....
        /*00c4*/ 	.word	0xffffffff


	//   ....[15]....
        /*00c8*/ 	.word	0xffffffff


	//   ....[16]....
        /*00cc*/ 	.word	0xffffffff


	//   ....[17]....
        /*00d0*/ 	.word	0xffffffff


	//   ....[18]....
        /*00d4*/ 	.word	0x0500000a


	//   ....[19]....
        /*00d8*/ 	.word	0x0500000a


	//   ....[20]....
        /*00dc*/ 	.word	0x0500000a


	//   ....[21]....
        /*00e0*/ 	.word	0x0500000a


	//   ....[22]....
        /*00e4*/ 	.word	0x0500000a


	//   ....[23]....
        /*00e8*/ 	.word	0x0500000a


	//   ....[24]....
        /*00ec*/ 	.word	0x0500000a


	//   ....[25]....
        /*00f0*/ 	.word	0x0500000a


	//----- nvinfo : EIATTR_COOP_GROUP_INSTR_OFFSETS
	.align		4
.L_63:
        /*00f4*/ 	.byte	0x04, 0x28
        /*00f6*/ 	.short	(.L_65 - .L_64)


	//   ....[0]....
.L_64:
        /*00f8*/ 	.word	0x000004d0


	//   ....[1]....
        /*00fc*/ 	.word	0x00000500


	//   ....[2]....
        /*0100*/ 	.word	0x00000530


	//   ....[3]....
        /*0104*/ 	.word	0x00000560


	//   ....[4]....
        /*0108*/ 	.word	0x00000590


	//   ....[5]....
        /*010c*/ 	.word	0x00000670


	//   ....[6]....
        /*0110*/ 	.word	0x00000690


	//   ....[7]....
        /*0114*/ 	.word	0x000006b0


	//   ....[8]....
        /*0118*/ 	.word	0x000006d0


	//   ....[9]....
        /*011c*/ 	.word	0x00000930


	//   ....[10]....
        /*0120*/ 	.word	0x00000950


	//   ....[11]....
        /*0124*/ 	.word	0x00000970


	//   ....[12]....
        /*0128*/ 	.word	0x00000990


	//   ....[13]....
        /*012c*/ 	.word	0x000009b0


	//   ....[14]....
        /*0130*/ 	.word	0x00000a50


	//   ....[15]....
        /*0134*/ 	.word	0x00000a70


	//   ....[16]....
        /*0138*/ 	.word	0x00000a90


	//   ....[17]....
        /*013c*/ 	.word	0x00000ab0


	//   ....[18]....
        /*0140*/ 	.word	0x00000b80


	//   ....[19]....
        /*0144*/ 	.word	0x00000bf0


	//   ....[20]....
        /*0148*/ 	.word	0x00000c60


	//   ....[21]....
        /*014c*/ 	.word	0x00000cd0


	//   ....[22]....
        /*0150*/ 	.word	0x00000d50


	//   ....[23]....
        /*0154*/ 	.word	0x00000dc0


	//   ....[24]....
        /*0158*/ 	.word	0x00000e30


	//   ....[25]....
        /*015c*/ 	.word	0x00000ea0


	//----- nvinfo : EIATTR_VRC_CTA_INIT_COUNT
	.align		4
.L_65:
        /*0160*/ 	.byte	0x02, 0x4a
	.zero		1
	.zero		1


	//----- nvinfo : EIATTR_EXIT_INSTR_OFFSETS
	.align		4
        /*0164*/ 	.byte	0x04, 0x1c
        /*0166*/ 	.short	(.L_67 - .L_66)


	//   ....[0]....
.L_66:
        /*0168*/ 	.word	0x00000870


	//   ....[1]....
        /*016c*/ 	.word	0x00000af0


	//   ....[2]....
        /*0170*/ 	.word	0x00000b20


	//----- nvinfo : EIATTR_CRS_STACK_SIZE
	.align		4
.L_67:
        /*0174*/ 	.byte	0x04, 0x1e
        /*0176*/ 	.short	(.L_69 - .L_68)
.L_68:
        /*0178*/ 	.word	0x00000000


	//----- nvinfo : EIATTR_CBANK_PARAM_SIZE
	.align		4
.L_69:
        /*017c*/ 	.byte	0x03, 0x19
        /*017e*/ 	.short	0x0028


	//----- nvinfo : EIATTR_PARAM_CBANK
	.align		4
        /*0180*/ 	.byte	0x04, 0x0a
        /*0182*/ 	.short	(.L_71 - .L_70)
	.align		4
.L_70:
        /*0184*/ 	.word	index@(.nv.constant0._Z13reduce_kernelIs3MaxLi8ELi512ELi32EEvPT_S2_iT0_S1_S2_Pi)
        /*0188*/ 	.short	0x0380
        /*018a*/ 	.short	0x0028


	//----- nvinfo : EIATTR_SW_WAR
	.align		4
.L_71:
        /*018c*/ 	.byte	0x04, 0x36
        /*018e*/ 	.short	(.L_73 - .L_72)
.L_72:
        /*0190*/ 	.word	0x00000008
.L_73:


//--------------------- .nv.info._Z13reduce_kernelIs3SumLi8ELi512ELi32EEvPT_S2_iT0_S1_S2_Pi --------------------------
	.section	.nv.info._Z13reduce_kernelIs3SumLi8ELi512ELi32EEvPT_S2_iT0_S1_S2_Pi,"",@"SHT_CUDA_INFO"
	.sectionflags	@""
	.align	4


	//----- nvinfo : EIATTR_CUDA_API_VERSION
	.align		4
        /*0000*/ 	.byte	0x04, 0x37
        /*0002*/ 	.short	(.L_75 - .L_74)
.L_74:
        /*0004*/ 	.word	0x00000082


	//----- nvinfo : EIATTR_KPARAM_INFO
	.align		4
.L_75:
        /*0008*/ 	.byte	0x04, 0x17
        /*000a*/ 	.short	(.L_77 - .L_76)
.L_76:
        /*000c*/ 	.word	0x00000000
        /*0010*/ 	.short	0x0006
        /*0012*/ 	.short	0x0020
        /*0014*/ 	.byte	0x00, 0xf5, 0x21, 0x00


	//----- nvinfo : EIATTR_KPARAM_INFO
	.align		4
.L_77:
        /*0018*/ 	.byte	0x04, 0x17
        /*001a*/ 	.short	(.L_79 - .L_78)
.L_78:
        /*001c*/ 	.word	0x00000000
        /*0020*/ 	.short	0x0005
        /*0022*/ 	.short	0x0018
        /*0024*/ 	.byte	0x00, 0xf5, 0x21, 0x00


	//----- nvinfo : EIATTR_KPARAM_INFO
	.align		4
.L_79:
        /*0028*/ 	.byte	0x04, 0x17
        /*002a*/ 	.short	(.L_81 - .L_80)
.L_80:
        /*002c*/ 	.word	0x00000000
        /*0030*/ 	.short	0x0004
        /*0032*/ 	.short	0x0016
        /*0034*/ 	.byte	0x00, 0xf0, 0x09, 0x00


	//----- nvinfo : EIATTR_KPARAM_INFO
	.align		4
.L_81:
        /*0038*/ 	.byte	0x04, 0x17
        /*003a*/ 	.short	(.L_83 - .L_82)
.L_82:
        /*003c*/ 	.word	0x00000000
        /*0040*/ 	.short	0x0003
        /*0042*/ 	.short	0x0014
        /*0044*/ 	.byte	0x00, 0xf0, 0x05, 0x00


	//----- nvinfo : EIATTR_KPARAM_INFO
	.align		4
.L_83:
        /*0048*/ 	.byte	0x04, 0x17
        /*004a*/ 	.short	(.L_85 - .L_84)
.L_84:
        /*004c*/ 	.word	0x00000000
        /*0050*/ 	.short	0x0002
        /*0052*/ 	.short	0x0010
        /*0054*/ 	.byte	0x00, 0xf0, 0x11, 0x00


	//----- nvinfo : EIATTR_KPARAM_INFO
	.align		4
.L_85:
        /*0058*/ 	.byte	0x04, 0x17
        /*005a*/ 	.short	(.L_87 - .L_86)
.L_86:
        /*005c*/ 	.word	0x00000000
        /*0060*/ 	.short	0x0001
        /*0062*/ 	.short	0x0008
        /*0064*/ 	.byte	0x00, 0xf5, 0x21, 0x00


	//----- nvinfo : EIATTR_KPARAM_INFO
	.align		4
.L_87:
        /*0068*/ 	.byte	0x04, 0x17
        /*006a*/ 	.short	(.L_89 - .L_88)
.L_88:
        /*006c*/ 	.word	0x00000000
        /*0070*/ 	.short	0x0000
        /*0072*/ 	.short	0x0000
        /*0074*/ 	.byte	0x00, 0xf5, 0x21, 0x00


	//----- nvinfo : EIATTR_SPARSE_MMA_MASK
	.align		4
.L_89:
        /*0078*/ 	.byte	0x03, 0x50
        /*007a*/ 	.short	0x0000


	//----- nvinfo : EIATTR_MAXREG_COUNT
	.align		4
        /*007c*/ 	.byte	0x03, 0x1b
        /*007e*/ 	.short	0x00ff


	//----- nvinfo : EIATTR_NUM_BARRIERS
	.align		4
        /*0080*/ 	.byte	0x02, 0x4c
        /*0082*/ 	.byte	0x01
	.zero		1


	//----- nvinfo : EIATTR_MERCURY_ISA_VERSION
	.align		4
        /*0084*/ 	.byte	0x03, 0x5f
        /*0086*/ 	.short	0x0101


	//----- nvinfo : EIATTR_COOP_GROUP_MASK_REGIDS
	.align		4
        /*0088*/ 	.byte	0x04, 0x29
        /*008a*/ 	.short	(.L_91 - .L_90)


	//   ....[0]....
.L_90:
        /*008c*/ 	.word	0xffffffff


	//   ....[1]....
        /*0090*/ 	.word	0xffffffff


	//   ....[2]....
        /*0094*/ 	.word	0xffffffff


	//   ....[3]....
        /*0098*/ 	.word	0xffffffff


	//   ....[4]....
        /*009c*/ 	.word	0xffffffff


	//   ....[5]....
        /*00a0*/ 	.word	0xffffffff


	//   ....[6]....
        /*00a4*/ 	.word	0xffffffff


	//   ....[7]....
        /*00a8*/ 	.word	0xffffffff


	//   ....[8]....
        /*00ac*/ 	.word	0xffffffff


	//   ....[9]....
        /*00b0*/ 	.word	0xffffffff


	//   ....[10]....
        /*00b4*/ 	.word	0xffffffff


	//   ....[11]....
        /*00b8*/ 	.word	0xffffffff


	//   ....[12]....
        /*00bc*/ 	.word	0xffffffff


	//   ....[13]....
        /*00c0*/ 	.word	0xffffffff


	//   ....[14]....
        /*00c4*/ 	.word	0xffffffff


	//   ....[15]....
        /*00c8*/ 	.word	0xffffffff


	//   ....[16]....
        /*00cc*/ 	.word	0xffffffff


	//   ....[17]....
        /*00d0*/ 	.word	0xffffffff


	//   ....[18]....
        /*00d4*/ 	.word	0x0500000c


	//   ....[19]....
        /*00d8*/ 	.word	0x0500000c


	//   ....[20]....
        /*00dc*/ 	.word	0x0500000c


	//   ....[21]....
        /*00e0*/ 	.word	0x0500000c


	//   ....[22]....
        /*00e4*/ 	.word	0x0500000c


	//   ....[23]....
        /*00e8*/ 	.word	0x0500000c


	//   ....[24]....
        /*00ec*/ 	.word	0x0500000c


	//   ....[25]....
        /*00f0*/ 	.word	0x0500000c


	//----- nvinfo : EIATTR_COOP_GROUP_INSTR_OFFSETS
	.align		4
.L_91:
        /*00f4*/ 	.byte	0x04, 0x28
        /*00f6*/ 	.short	(.L_93 - .L_92)


	//   ....[0]....
.L_92:
        /*00f8*/ 	.word	0x00000480


	//   ....[1]....
        /*00fc*/ 	.word	0x000004b0


	//   ....[2]....
        /*0100*/ 	.word	0x000004d0


	//   ....[3]....
        /*0104*/ 	.word	0x00000500


	//   ....[4]....
        /*0108*/ 	.word	0x00000520


	//   ....[5]....
        /*010c*/ 	.word	0x00000610


	//   ....[6]....
        /*0110*/ 	.word	0x00000630


	//   ....[7]....
        /*0114*/ 	.word	0x00000650


	//   ....[8]....
        /*0118*/ 	.word	0x00000670


	//   ....[9]....
        /*011c*/ 	.word	0x000008d0


	//   ....[10]....
        /*0120*/ 	.word	0x000008f0


	//   ....[11]....
        /*0124*/ 	.word	0x00000910


	//   ....[12]....
        /*0128*/ 	.word	0x00000930


	//   ....[13]....
        /*012c*/ 	.word	0x00000950


	//   ....[14]....
        /*0130*/ 	.word	0x000009f0


	//   ....[15]....
        /*0134*/ 	.word	0x00000a10


	//   ....[16]....
        /*0138*/ 	.word	0x00000a30


	//   ....[17]....
        /*013c*/ 	.word	0x00000a50


	//   ....[18]....
        /*0140*/ 	.word	0x00000b00


	//   ....[19]....
        /*0144*/ 	.word	0x00000b70


	//   ....[20]....
        /*0148*/ 	.word	0x00000be0


	//   ....[21]....
        /*014c*/ 	.word	0x00000c50


	//   ....[22]....
        /*0150*/ 	.word	0x00000cd0


	//   ....[23]....
        /*0154*/ 	.word	0x00000d40


	//   ....[24]....
        /*0158*/ 	.word	0x00000db0


	//   ....[25]....
        /*015c*/ 	.word	0x00000e20


	//----- nvinfo : EIATTR_VRC_CTA_INIT_COUNT
	.align		4
.L_93:
        /*0160*/ 	.byte	0x02, 0x4a
	.zero		1
	.zero		1


	//----- nvinfo : EIATTR_EXIT_INSTR_OFFSETS
	.align		4
        /*0164*/ 	.byte	0x04, 0x1c
        /*0166*/ 	.short	(.L_95 - .L_94)


	//   ....[0]....
.L_94:
        /*0168*/ 	.word	0x00000810


	//   ....[1]....
        /*016c*/ 	.word	0x00000a80


	//   ....[2]....
        /*0170*/ 	.word	0x00000ab0


	//----- nvinfo : EIATTR_CRS_STACK_SIZE
	.align		4
.L_95:
        /*0174*/ 	.byte	0x04, 0x1e
        /*0176*/ 	.short	(.L_97 - .L_96)
.L_96:
        /*0178*/ 	.word	0x00000000


	//----- nvinfo : EIATTR_CBANK_PARAM_SIZE
	.align		4
.L_97:
        /*017c*/ 	.byte	0x03, 0x19
        /*017e*/ 	.short	0x0028


	//----- nvinfo : EIATTR_PARAM_CBANK
	.align		4
        /*0180*/ 	.byte	0x04, 0x0a
        /*0182*/ 	.short	(.L_99 - .L_98)
	.align		4
.L_98:
        /*0184*/ 	.word	index@(.nv.constant0._Z13reduce_kernelIs3SumLi8ELi512ELi32EEvPT_S2_iT0_S1_S2_Pi)
        /*0188*/ 	.short	0x0380
        /*018a*/ 	.short	0x0028


	//----- nvinfo : EIATTR_SW_WAR
	.align		4
.L_99:
        /*018c*/ 	.byte	0x04, 0x36
        /*018e*/ 	.short	(.L_101 - .L_100)
.L_100:
        /*0190*/ 	.word	0x00000008
.L_101:


//--------------------- .nv.callgraph             --------------------------
	.section	.nv.callgraph,"",@"SHT_CUDA_CALLGRAPH"
	.align	4
	.sectionentsize	8
	.align		4
        /*0000*/ 	.word	0x00000000
	.align		4
        /*0004*/ 	.word	0xffffffff
	.align		4
        /*0008*/ 	.word	0x00000000
	.align		4
        /*000c*/ 	.word	0xfffffffe
	.align		4
        /*0010*/ 	.word	0x00000000
	.align		4
        /*0014*/ 	.word	0xfffffffd
	.align		4
        /*0018*/ 	.word	0x00000000
	.align		4
        /*001c*/ 	.word	0xfffffffc


//--------------------- .text._Z13reduce_kernelIs3MinLi8ELi512ELi32EEvPT_S2_iT0_S1_S2_Pi --------------------------
	.section	.text._Z13reduce_kernelIs3MinLi8ELi512ELi32EEvPT_S2_iT0_S1_S2_Pi,"ax",@progbits
	.align	128
        .global         _Z13reduce_kernelIs3MinLi8ELi512ELi32EEvPT_S2_iT0_S1_S2_Pi
        .type           _Z13reduce_kernelIs3MinLi8ELi512ELi32EEvPT_S2_iT0_S1_S2_Pi,@function
        .size           _Z13reduce_kernelIs3MinLi8ELi512ELi32EEvPT_S2_iT0_S1_S2_Pi,(.L_x_66 - _Z13reduce_kernelIs3MinLi8ELi512ELi32EEvPT_S2_iT0_S1_S2_Pi)
        .other          _Z13reduce_kernelIs3MinLi8ELi512ELi32EEvPT_S2_iT0_S1_S2_Pi,@"STO_CUDA_ENTRY STV_DEFAULT"
_Z13reduce_kernelIs3MinLi8ELi512ELi32EEvPT_S2_iT0_S1_S2_Pi:
.text._Z13reduce_kernelIs3MinLi8ELi512ELi32EEvPT_S2_iT0_S1_S2_Pi:
[----:B------:R-:W-:Y:S01]  /*0000*/  LDC R1, c[0x0][0x37c] ;  /* 0x0000df00ff017b82 */ /* 0x000fe20000000800 */
[----:B------:R-:W0:Y:S01]  /*0010*/  S2R R22, SR_TID.X ;  /* 0x0000000000167919 */ /* 0x000e220000002100 */
[----:B------:R-:W0:Y:S06]  /*0020*/  LDCU UR4, c[0x0][0x360] ;  /* 0x00006c00ff0477ac */ /* 0x000e2c0008000800 */
[----:B------:R-:W1:Y:S01]  /*0030*/  LDC R9, c[0x0][0x370] ;  /* 0x0000dc00ff097b82 */ /* 0x000e620000000800 */
[----:B------:R-:W-:Y:S01]  /*0040*/  BSSY.RECONVERGENT B0, `(.L_x_0) ;  /* 0x0000033000007945 */ /* 0x000fe20003800200 */
[----:B------:R-:W0:Y:S01]  /*0050*/  S2R R11, SR_CTAID.X ;  /* 0x00000000000b7919 */ /* 0x000e220000002500 */
[----:B------:R-:W2:Y:S01]  /*0060*/  LDCU UR5, c[0x0][0x390] ;  /* 0x00007200ff0577ac */ /* 0x000ea20008000800 */
[----:B------:R-:W3:Y:S01]  /*0070*/  LDCU.U16 UR8, c[0x0][0x396] ;  /* 0x000072c0ff0877ac */ /* 0x000ee20008000400 */
[----:B------:R-:W4:Y:S01]  /*0080*/  LDCU.64 UR6, c[0x0][0x358] ;  /* 0x00006b00ff0677ac */ /* 0x000f220008000a00 */
[----:B---3--:R-:W-:-:S02]  /*0090*/  IMAD.U32 R20, RZ, RZ, UR8 ;  /* 0x00000008ff147e24 */ /* 0x008fc4000f8e00ff */
[----:B------:R-:W-:Y:S02]  /*00a0*/  IMAD.U32 R2, RZ, RZ, UR8 ;  /* 0x00000008ff027e24 */ /* 0x000fe4000f8e00ff */
[----:B------:R-:W-:Y:S02]  /*00b0*/  IMAD.U32 R8, RZ, RZ, UR8 ;  /* 0x00000008ff087e24 */ /* 0x000fe4000f8e00ff */
[----:B------:R-:W-:Y:S02]  /*00c0*/  IMAD.U32 R10, RZ, RZ, UR8 ;  /* 0x00000008ff0a7e24 */ /* 0x000fe4000f8e00ff */
[----:B------:R-:W-:Y:S02]  /*00d0*/  IMAD.U32 R12, RZ, RZ, UR8 ;  /* 0x00000008ff0c7e24 */ /* 0x000fe4000f8e00ff */
[----:B0-----:R-:W-:Y:S02]  /*00e0*/  IMAD R15, R11, UR4, R22 ;  /* 0x000000040b0f7c24 */ /* 0x001fe4000f8e0216 */
[----:B------:R-:W-:-:S02]  /*00f0*/  IMAD.U32 R14, RZ, RZ, UR8 ;  /* 0x00000008ff0e7e24 */ /* 0x000fc4000f8e00ff */
[----:B------:R-:W-:Y:S01]  /*0100*/  IMAD.U32 R16, RZ, RZ, UR8 ;  /* 0x00000008ff107e24 */ /* 0x000fe2000f8e00ff */
[----:B------:R-:W-:-:S04]  /*0110*/  LEA R0, R15, 0x8, 0x3 ;  /* 0x000000080f007811 */ /* 0x000fc800078e18ff */
[----:B--2---:R-:W-:Y:S01]  /*0120*/  ISETP.GT.AND P0, PT, R0, UR5, PT ;  /* 0x0000000500007c0c */ /* 0x004fe2000bf04270 */
[----:B------:R-:W-:-:S12]  /*0130*/  IMAD.U32 R0, RZ, RZ, UR8 ;  /* 0x00000008ff007e24 */ /* 0x000fd8000f8e00ff */
[----:B-1--4-:R-:W-:Y:S05]  /*0140*/  @P0 BRA `(.L_x_1) ;  /* 0x0000000000880947 */ /* 0x012fea0003800000 */
[----:B------:R-:W0:Y:S01]  /*0150*/  LDC.64 R18, c[0x0][0x380] ;  /* 0x0000e000ff127b82 */ /* 0x000e220000000a00 */
[----:B------:R-:W-:Y:S02]  /*0160*/  IMAD R13, R9, UR4, RZ ;  /* 0x00000004090d7c24 */ /* 0x000fe4000f8e02ff */
[----:B------:R-:W-:Y:S02]  /*0170*/  IMAD.U32 R20, RZ, RZ, UR8 ;  /* 0x00000008ff147e24 */ /* 0x000fe4000f8e00ff */
[----:B------:R-:W-:Y:S02]  /*0180*/  IMAD.U32 R0, RZ, RZ, UR8 ;  /* 0x00000008ff007e24 */ /* 0x000fe4000f8e00ff */
[----:B------:R-:W-:Y:S02]  /*0190*/  IMAD.U32 R2, RZ, RZ, UR8 ;  /* 0x00000008ff027e24 */ /* 0x000fe4000f8e00ff */
[----:B------:R-:W-:Y:S02]  /*01a0*/  IMAD.U32 R8, RZ, RZ, UR8 ;  /* 0x00000008ff087e24 */ /* 0x000fe4000f8e00ff */
[----:B------:R-:W-:-:S02]  /*01b0*/  IMAD.U32 R10, RZ, RZ, UR8 ;  /* 0x00000008ff0a7e24 */ /* 0x000fc4000f8e00ff */
[----:B------:R-:W-:Y:S02]  /*01c0*/  IMAD.U32 R12, RZ, RZ, UR8 ;  /* 0x00000008ff0c7e24 */ /* 0x000fe4000f8e00ff */
[----:B------:R-:W-:Y:S02]  /*01d0*/  IMAD.U32 R14, RZ, RZ, UR8 ;  /* 0x00000008ff0e7e24 */ /* 0x000fe4000f8e00ff */
[----:B------:R-:W-:-:S07]  /*01e0*/  IMAD.U32 R16, RZ, RZ, UR8 ;  /* 0x00000008ff107e24 */ /* 0x000fce000f8e00ff */
.L_x_2:
[----:B0-----:R-:W-:-:S05]  /*01f0*/  IMAD.WIDE.U32 R24, R15, 0x10, R18 ;  /* 0x000000100f187825 */ /* 0x001fca00078e0012 */
[----:B------:R-:W2:Y:S01]  /*0200*/  LDG.E.128 R4, desc[UR6][R24.64] ;  /* 0x0000000618047981 */ /* 0x000ea2000c1e1d00 */
[----:B------:R-:W-:-:S05]  /*0210*/  IMAD.IADD R15, R13, 0x1, R15 ;  /* 0x000000010d0f7824 */ /* 0x000fca00078e020f */
[----:B------:R-:W-:-:S04]  /*0220*/  LEA R17, R15, 0x8, 0x3 ;  /* 0x000000080f117811 */ /* 0x000fc800078e18ff */
[----:B------:R-:W-:Y:S02]  /*0230*/  ISETP.GT.AND P0, PT, R17, UR5, PT ;  /* 0x0000000511007c0c */ /* 0x000fe4000bf04270 */
[----:B--2---:R-:W-:Y:S02]  /*0240*/  VIMNMX.S16x2 R3, PT, PT, R20, R4, PT ;  /* 0x0000000414037248 */ /* 0x004fe40003fe0300 */
[----:B------:R-:W-:Y:S02]  /*0250*/  PRMT R21, R4, 0x7632, R21 ;  /* 0x0000763204157816 */ /* 0x000fe40000000015 */
[C---:B------:R-:W-:Y:S02]  /*0260*/  PRMT R17, R5.reuse, 0x7632, R17 ;  /* 0x0000763205117816 */ /* 0x040fe40000000011 */
[----:B------:R-:W-:Y:S02]  /*0270*/  PRMT R4, R5, 0x7610, R4 ;  /* 0x0000761005047816 */ /* 0x000fe40000000004 */
[----:B------:R-:W-:-:S02]  /*0280*/  PRMT R20, R7, 0x7610, R20 ;  /* 0x0000761007147816 */ /* 0x000fc40000000014 */
[----:B------:R-:W-:Y:S02]  /*0290*/  PRMT R5, R6, 0x7632, R5 ;  /* 0x0000763206057816 */ /* 0x000fe40000000005 */
[----:B------:R-:W-:Y:S02]  /*02a0*/  PRMT R7, R7, 0x7632, R7 ;  /* 0x0000763207077816 */ /* 0x000fe40000000007 */
[----:B------:R-:W-:Y:S02]  /*02b0*/  VIMNMX.S16x2 R6, PT, PT, R10, R6, PT ;  /* 0x000000060a067248 */ /* 0x000fe40003fe0300 */
[----:B------:R-:W-:Y:S02]  /*02c0*/  VIMNMX.S16x2 R5, PT, PT, R12, R5, PT ;  /* 0x000000050c057248 */ /* 0x000fe40003fe0300 */
[----:B------:R-:W-:Y:S02]  /*02d0*/  VIMNMX.S16x2 R7, PT, PT, R16, R7, PT ;  /* 0x0000000710077248 */ /* 0x000fe40003fe0300 */
[----:B------:R-:W-:-:S02]  /*02e0*/  VIMNMX.S16x2 R14, PT, PT, R14, R20, PT ;  /* 0x000000140e0e7248 */ /* 0x000fc40003fe0300 */
[----:B------:R-:W-:Y:S02]  /*02f0*/  VIMNMX.S16x2 R2, PT, PT, R2, R4, PT ;  /* 0x0000000402027248 */ /* 0x000fe40003fe0300 */
[----:B------:R-:W-:Y:S02]  /*0300*/  VIMNMX.S16x2 R0, PT, PT, R0, R21, PT ;  /* 0x0000001500007248 */ /* 0x000fe40003fe0300 */
[----:B------:R-:W-:Y:S02]  /*0310*/  VIMNMX.S16x2 R8, PT, PT, R8, R17, PT ;  /* 0x0000001108087248 */ /* 0x000fe40003fe0300 */
[----:B------:R-:W-:Y:S02]  /*0320*/  PRMT R20, R3, 0x7610, R20 ;  /* 0x0000761003147816 */ /* 0x000fe40000000014 */
[----:B------:R-:W-:Y:S02]  /*0330*/  PRMT R10, R6, 0x7610, R10 ;  /* 0x00007610060a7816 */ /* 0x000fe4000000000a */
[----:B------:R-:W-:-:S02]  /*0340*/  PRMT R12, R5, 0x7610, R12 ;  /* 0x00007610050c7816 */ /* 0x000fc4000000000c */
[----:B------:R-:W-:Y:S01]  /*0350*/  PRMT R16, R7, 0x7610, R16 ;  /* 0x0000761007107816 */ /* 0x000fe20000000010 */
[----:B------:R-:W-:Y:S06]  /*0360*/  @!P0 BRA `(.L_x_2) ;  /* 0xfffffffc00a08947 */ /* 0x000fec000383ffff */
.L_x_1:
[----:B------:R-:W-:Y:S05]  /*0370*/  BSYNC.RECONVERGENT B0 ;  /* 0x0000000000007941 */ /* 0x000fea0003800200 */
.L_x_0:
[----:B------:R-:W-:-:S04]  /*0380*/  USHF.R.S32.HI UR4, URZ, 0x1f, UR5 ;  /* 0x0000001fff047899 */ /* 0x000fc80008011405 */
[----:B------:R-:W-:-:S04]  /*0390*/  ULEA.HI UR4, UR4, UR5, URZ, 0x3 ;  /* 0x0000000504047291 */ /* 0x000fc8000f8f18ff */
[----:B------:R-:W-:-:S06]  /*03a0*/  ULOP3.LUT UR4, UR4, 0xfffffff8, URZ, 0xc0, !UPT ;  /* 0xfffffff804047892 */ /* 0x000fcc000f8ec0ff */
[----:B------:R-:W-:-:S05]  /*03b0*/  VIADD R3, R22, UR4 ;  /* 0x0000000416037c36 */ /* 0x000fca0008000000 */
[----:B------:R-:W-:Y:S01]  /*03c0*/  ISETP.GE.AND P0, PT, R3, UR5, PT ;  /* 0x0000000503007c0c */ /* 0x000fe2000bf06270 */
[----:B------:R-:W0:-:S12]  /*03d0*/  LDCU.U16 UR4, c[0x0][0x396] ;  /* 0x000072c0ff0477ac */ /* 0x000e180008000400 */
[----:B------:R-:W1:Y:S02]  /*03e0*/  @!P0 LDC.64 R4, c[0x0][0x380] ;  /* 0x0000e000ff048b82 */ /* 0x000e640000000a00 */
[----:B-1----:R-:W-:-:S06]  /*03f0*/  @!P0 IMAD.WIDE R4, R3, 0x2, R4 ;  /* 0x0000000203048825 */ /* 0x002fcc00078e0204 */
[----:B------:R1:W2:Y:S01]  /*0400*/  @!P0 LDG.E.U16 R4, desc[UR6][R4.64] ;  /* 0x0000000604048981 */ /* 0x0002a2000c1e1500 */
[----:B0-----:R-:W-:Y:S01]  /*0410*/  VIMNMX3.S16x2 R0, R20, UR4, R0, PT ;  /* 0x0000000414007c0f */ /* 0x001fe2000b800300 */
[----:B------:R-:W0:Y:S01]  /*0420*/  S2UR UR5, SR_CgaCtaId ;  /* 0x00000000000579c3 */ /* 0x000e220000008800 */
[----:B------:R-:W-:Y:S01]  /*0430*/  UMOV UR4, 0x400 ;  /* 0x0000040000047882 */ /* 0x000fe20000000000 */
[----:B------:R-:W-:Y:S02]  /*0440*/  ISETP.GT.U32.AND P2, PT, R22, 0xf, PT ;  /* 0x0000000f1600780c */ /* 0x000fe40003f44070 */
[----:B-1----:R-:W-:-:S04]  /*0450*/  VIMNMX3.S16x2 R5, R0, R2, R8, PT ;  /* 0x000000020005720f */ /* 0x002fc80003800308 */
[----:B------:R-:W-:-:S04]  /*0460*/  VIMNMX3.S16x2 R7, R5, R10, R12, PT ;  /* 0x0000000a0507720f */ /* 0x000fc8000380030c */
[----:B------:R-:W-:-:S04]  /*0470*/  VIMNMX3.S16x2 R7, R7, R14, R16, PT ;  /* 0x0000000e0707720f */ /* 0x000fc80003800310 */
[----:B------:R-:W-:Y:S01]  /*0480*/  PRMT R0, R7, 0x7610, R0 ;  /* 0x0000761007007816 */ /* 0x000fe20000000000 */
[----:B0-----:R-:W-:-:S03]  /*0490*/  ULEA UR4, UR5, UR4, 0x18 ;  /* 0x0000000405047291 */ /* 0x001fc6000f8ec0ff */
[----:B--2---:R-:W-:-:S04]  /*04a0*/  @!P0 VIMNMX.S16x2 R2, PT, PT, R0, R4, PT ;  /* 0x0000000400028248 */ /* 0x004fc80003fe0300 */
[----:B------:R-:W-:-:S04]  /*04b0*/  @!P0 PRMT R0, R2, 0x7610, R0 ;  /* 0x0000761002008816 */ /* 0x000fc80000000000 */
[----:B------:R-:W-:-:S05]  /*04c0*/  PRMT R2, R0, 0x9910, RZ ;  /* 0x0000991000027816 */ /* 0x000fca00000000ff */
[----:B------:R-:W0:Y:S02]  /*04d0*/  SHFL.DOWN PT, R3, R2, 0x10, 0x1f ;  /* 0x0a001f0002037f89 */ /* 0x000e2400000e0000 */
[----:B0-----:R-:W-:Y:S01]  /*04e0*/  VIMNMX R3, PT, PT, R2, R3, PT ;  /* 0x0000000302037248 */ /* 0x001fe20003fe0100 */
[----:B------:R-:W-:-:S04]  /*04f0*/  IMAD.U32 R2, RZ, RZ, UR8 ;  /* 0x00000008ff027e24 */ /* 0x000fc8000f8e00ff */
[----:B------:R-:W0:Y:S02]  /*0500*/  SHFL.DOWN PT, R0, R3, 0x8, 0x1f ;  /* 0x09001f0003007f89 */ /* 0x000e2400000e0000 */
[----:B0-----:R-:W-:Y:S02]  /*0510*/  VIMNMX R4, PT, PT, R3, R0, PT ;  /* 0x0000000003047248 */ /* 0x001fe40003fe0100 */
[----:B------:R-:W-:-:S03]  /*0520*/  LEA.HI R3, R22, UR4, RZ, 0x1c ;  /* 0x0000000416037c11 */ /* 0x000fc6000f8fe0ff */
[----:B------:R-:W0:Y:S02]  /*0530*/  SHFL.DOWN PT, R5, R4, 0x4, 0x1f ;  /* 0x08801f0004057f89 */ /* 0x000e2400000e0000 */
[----:B0-----:R-:W-:Y:S02]  /*0540*/  VIMNMX R5, PT, PT, R4, R5, PT ;  /* 0x0000000504057248 */ /* 0x001fe40003fe0100 */
[----:B------:R-:W-:-:S03]  /*0550*/  LEA R4, R22, UR4, 0x1 ;  /* 0x0000000416047c11 */ /* 0x000fc6000f8e08ff */
[----:B------:R-:W0:Y:S02]  /*0560*/  SHFL.DOWN PT, R0, R5, 0x2, 0x1f ;  /* 0x08401f0005007f89 */ /* 0x000e2400000e0000 */
[----:B0-----:R-:W-:Y:S02]  /*0570*/  VIMNMX R6, PT, PT, R5, R0, PT ;  /* 0x0000000005067248 */ /* 0x001fe40003fe0100 */
[----:B------:R-:W-:-:S03]  /*0580*/  LOP3.LUT P0, R0, R22, 0x1f, RZ, 0xc0, !PT ;  /* 0x0000001f16007812 */ /* 0x000fc6000780c0ff */
[----:B------:R-:W0:Y:S02]  /*0590*/  SHFL.DOWN PT, R7, R6, 0x1, 0x1f ;  /* 0x08201f0006077f89 */ /* 0x000e2400000e0000 */
[----:B0-----:R-:W-:-:S08]  /*05a0*/  VIMNMX R8, PT, PT, R6, R7, PT ;  /* 0x0000000706087248 */ /* 0x001fd00003fe0100 */
[----:B------:R0:W-:Y:S01]  /*05b0*/  @!P0 STS.U16 [R3], R8 ;  /* 0x0000000803008388 */ /* 0x0001e20000000400 */
[----:B------:R-:W-:Y:S06]  /*05c0*/  BAR.SYNC.DEFER_BLOCKING 0x0 ;  /* 0x0000000000007b1d */ /* 0x000fec0000010000 */
[----:B------:R0:W1:Y:S01]  /*05d0*/  @!P2 LDS.U16 R5, [R4] ;  /* 0x000000000405a984 */ /* 0x0000620000000400 */
[----:B------:R-:W-:Y:S05]  /*05e0*/  @!P2 BRA `(.L_x_3) ;  /* 0x000000000014a947 */ /* 0x000fea0003800000 */
[----:B------:R-:W-:Y:S02]  /*05f0*/  ISETP.GT.U32.AND P3, PT, R22, 0x1f, PT ;  /* 0x0000001f1600780c */ /* 0x000fe40003f64070 */
[----:B------:R-:W-:Y:S02]  /*0600*/  PLOP3.LUT P0, PT, PT, PT, PT, 0x8, 0x80 ;  /* 0x000000000080781c */ /* 0x000fe40003f0e170 */
[----:B------:R-:W-:-:S09]  /*0610*/  PLOP3.LUT P1, PT, PT, PT, PT, 0x8, 0x80 ;  /* 0x000000000080781c */ /* 0x000fd20003f2e170 */
[----:B------:R-:W-:Y:S05]  /*0620*/  @P3 BRA `(.L_x_4) ;  /* 0x0000000000803947 */ /* 0x000fea0003800000 */
[----:B-1----:R-:W-:-:S07]  /*0630*/  IMAD.U32 R5, RZ, RZ, UR8 ;  /* 0x00000008ff057e24 */ /* 0x002fce000f8e00ff */
.L_x_3:
[----:B------:R-:W-:Y:S01]  /*0640*/  UMOV UR5, 0xffffffff ;  /* 0xffffffff00057882 */ /* 0x000fe20000000000 */
[----:B-1----:R-:W-:Y:S02]  /*0650*/  PRMT R5, R5, 0x9910, RZ ;  /* 0x0000991005057816 */ /* 0x002fe400000000ff */
[----:B------:R-:W-:Y:S05]  /*0660*/  BRA.DIV UR5, `(.L_x_5) ;  /* 0x0000000605307947 */ /* 0x000fea000b800000 */
[----:B------:R-:W1:Y:S02]  /*0670*/  SHFL.DOWN PT, R6, R5, 0x8, 0x1f ;  /* 0x09001f0005067f89 */ /* 0x000e6400000e0000 */
[----:B-1----:R-:W-:-:S05]  /*0680*/  VIMNMX R6, PT, PT, R5, R6, PT ;  /* 0x0000000605067248 */ /* 0x002fca0003fe0100 */
[----:B------:R-:W1:Y:S02]  /*0690*/  SHFL.DOWN PT, R7, R6, 0x4, 0x1f ;  /* 0x08801f0006077f89 */ /* 0x000e6400000e0000 */
[----:B-1----:R-:W-:-:S05]  /*06a0*/  VIMNMX R7, PT, PT, R6, R7, PT ;  /* 0x0000000706077248 */ /* 0x002fca0003fe0100 */
[----:B0-----:R-:W0:Y:S02]  /*06b0*/  SHFL.DOWN PT, R8, R7, 0x2, 0x1f ;  /* 0x08401f0007087f89 */ /* 0x001e2400000e0000 */
[----:B0-----:R-:W-:-:S05]  /*06c0*/  VIMNMX R8, PT, PT, R7, R8, PT ;  /* 0x0000000807087248 */ /* 0x001fca0003fe0100 */
[----:B------:R0:W1:Y:S02]  /*06d0*/  SHFL.DOWN PT, R13, R8, 0x1, 0x1f ;  /* 0x08201f00080d7f89 */ /* 0x00006400000e0000 */
.L_x_15:
[----:B------:R-:W-:Y:S02]  /*06e0*/  ISETP.NE.AND P3, PT, R22, RZ, PT ;  /* 0x000000ff1600720c */ /* 0x000fe40003f65270 */
[----:B------:R-:W-:Y:S02]  /*06f0*/  PLOP3.LUT P1, PT, PT, PT, PT, 0x80, 0x8 ;  /* 0x000000000008781c */ /* 0x000fe40003f2f070 */
[----:B------:R-:W-:Y:S02]  /*0700*/  PLOP3.LUT P0, PT, PT, PT, PT, 0x8, 0x80 ;  /* 0x000000000080781c */ /* 0x000fe40003f0e170 */
[----:B-1----:R-:W-:-:S07]  /*0710*/  VIMNMX R5, PT, PT, R8, R13, PT ;  /* 0x0000000d08057248 */ /* 0x002fce0003fe0100 */
[----:B------:R-:W-:Y:S05]  /*0720*/  @P3 BRA `(.L_x_4) ;  /* 0x0000000000403947 */ /* 0x000fea0003800000 */
[----:B------:R-:W1:Y:S08]  /*0730*/  LDC.64 R6, c[0x0][0x398] ;  /* 0x0000e600ff067b82 */ /* 0x000e700000000a00 */
[----:B------:R-:W2:Y:S01]  /*0740*/  LDC.64 R12, c[0x0][0x3a0] ;  /* 0x0000e800ff0c7b82 */ /* 0x000ea20000000a00 */
[----:B-1----:R-:W-:-:S04]  /*0750*/  IMAD.WIDE.U32 R6, R11, 0x2, R6 ;  /* 0x000000020b067825 */ /* 0x002fc800078e0006 */
[----:B------:R-:W-:Y:S01]  /*0760*/  IMAD.MOV.U32 R11, RZ, RZ, 0x1 ;  /* 0x00000001ff0b7424 */ /* 0x000fe200078e00ff */
[----:B------:R1:W-:Y:S01]  /*0770*/  STG.E.U16 desc[UR6][R6.64], R5 ;  /* 0x0000000506007986 */ /* 0x0003e2000c101506 */
[----:B------:R-:W-:Y:S06]  /*0780*/  MEMBAR.SC.GPU ;  /* 0x0000000000007992 */ /* 0x000fec0000002000 */
[----:B------:R-:W-:-:S00]  /*0790*/  ERRBAR ;  /* 0x00000000000079ab */ /* 0x000fc00000000000 */
[----:B------:R-:W-:Y:S06]  /*07a0*/  CGAERRBAR ;  /* 0x00000000000075ab */ /* 0x000fec0000000000 */
[----:B------:R-:W-:Y:S04]  /*07b0*/  CCTL.IVALL ;  /* 0x00000000ff00798f */ /* 0x000fe80002000000 */
[----:B--2---:R-:W2:Y:S01]  /*07c0*/  ATOMG.E.ADD.STRONG.GPU PT, R12, desc[UR6][R12.64], R11 ;  /* 0x8000000b0c0c79a8 */ /* 0x004ea200081ef106 */
[----:B-1----:R-:W-:Y:S01]  /*07d0*/  VIADD R5, R9, 0xffffffff ;  /* 0xffffffff09057836 */ /* 0x002fe20000000000 */
[----:B------:R-:W-:-:S04]  /*07e0*/  PLOP3.LUT P1, PT, PT, PT, PT, 0x80, 0x8 ;  /* 0x000000000008781c */ /* 0x000fc80003f2f070 */
[----:B--2---:R-:W-:-:S04]  /*07f0*/  ISETP.NE.AND P0, PT, R12, R5, PT ;  /* 0x000000050c00720c */ /* 0x004fc80003f05270 */
[----:B------:R-:W-:Y:S02]  /*0800*/  SEL R5, RZ, 0x1, P0 ;  /* 0x00000001ff057807 */ /* 0x000fe40000000000 */
[----:B------:R-:W-:-:S03]  /*0810*/  PLOP3.LUT P0, PT, PT, PT, PT, 0x80, 0x8 ;  /* 0x000000000008781c */ /* 0x000fc60003f0f070 */
[----:B------:R2:W-:Y:S10]  /*0820*/  STS.U8 [UR4+0x20], R5 ;  /* 0x00002005ff007988 */ /* 0x0005f40008000004 */
.L_x_4:
[----:B------:R-:W-:Y:S05]  /*0830*/  WARPSYNC.ALL ;  /* 0x0000000000007948 */ /* 0x000fea0003800000 */
[----:B------:R-:W-:Y:S06]  /*0840*/  BAR.SYNC.DEFER_BLOCKING 0x0 ;  /* 0x0000000000007b1d */ /* 0x000fec0000010000 */
[----:B-12---:R-:W1:Y:S02]  /*0850*/  LDS.U8 R5, [UR4+0x20] ;  /* 0x00002004ff057984 */ /* 0x006e640008000000 */
[----:B-1----:R-:W-:-:S13]  /*0860*/  ISETP.NE.AND P3, PT, R5, RZ, PT ;  /* 0x000000ff0500720c */ /* 0x002fda0003f65270 */
[----:B------:R-:W-:Y:S05]  /*0870*/  @!P3 EXIT ;  /* 0x000000000000b94d */ /* 0x000fea0003800000 */
[----:B------:R-:W-:Y:S01]  /*0880*/  ISETP.GE.U32.AND P3, PT, R22, R9, PT ;  /* 0x000000091600720c */ /* 0x000fe20003f66070 */
[----:B------:R-:W-:Y:S01]  /*0890*/  BSSY.RECONVERGENT B0, `(.L_x_6) ;  /* 0x0000006000007945 */ /* 0x000fe20003800200 */
[----:B------:R-:W-:-:S11]  /*08a0*/  IMAD.U32 R23, RZ, RZ, UR8 ;  /* 0x00000008ff177e24 */ /* 0x000fd6000f8e00ff */
[----:B------:R-:W-:Y:S05]  /*08b0*/  @P3 BRA `(.L_x_7) ;  /* 0x00000000000c3947 */ /* 0x000fea0003800000 */
[----:B------:R-:W1:Y:S02]  /*08c0*/  LDC.64 R6, c[0x0][0x398] ;  /* 0x0000e600ff067b82 */ /* 0x000e640000000a00 */
[----:B-1----:R-:W-:-:S06]  /*08d0*/  IMAD.WIDE.U32 R22, R22, 0x2, R6 ;  /* 0x0000000216167825 */ /* 0x002fcc00078e0006 */
[----:B------:R1:W5:Y:S02]  /*08e0*/  LDG.E.U16 R23, desc[UR6][R22.64] ;  /* 0x0000000616177981 */ /* 0x000364000c1e1500 */
.L_x_7:
[----:B------:R-:W-:Y:S05]  /*08f0*/  BSYNC.RECONVERGENT B0 ;  /* 0x0000000000007941 */ /* 0x000fea0003800200 */
.L_x_6:
[----:B-----5:R-:W-:Y:S01]  /*0900*/  PRMT R5, R23, 0x9910, RZ ;  /* 0x0000991017057816 */ /* 0x020fe200000000ff */
[----:B------:R-:W-:Y:S01]  /*0910*/  BSSY B0, `(.L_x_8) ;  /* 0x000001d000007945 */ /* 0x000fe20003800000 */
[----:B------:R-:W-:-:S03]  /*0920*/  ISETP.NE.AND P3, PT, R0, RZ, PT ;  /* 0x000000ff0000720c */ /* 0x000fc60003f65270 */
[----:B------:R-:W2:Y:S02]  /*0930*/  SHFL.DOWN PT, R6, R5, 0x10, 0x1f ;  /* 0x0a001f0005067f89 */ /* 0x000ea400000e0000 */
[----:B--2---:R-:W-:-:S05]  /*0940*/  VIMNMX R6, PT, PT, R5, R6, PT ;  /* 0x0000000605067248 */ /* 0x004fca0003fe0100 */
[----:B------:R-:W2:Y:S02]  /*0950*/  SHFL.DOWN PT, R7, R6, 0x8, 0x1f ;  /* 0x09001f0006077f89 */ /* 0x000ea400000e0000 */
[----:B--2---:R-:W-:-:S05]  /*0960*/  VIMNMX R7, PT, PT, R6, R7, PT ;  /* 0x0000000706077248 */ /* 0x004fca0003fe0100 */
[----:B0-----:R-:W0:Y:S02]  /*0970*/  SHFL.DOWN PT, R8, R7, 0x4, 0x1f ;  /* 0x08801f0007087f89 */ /* 0x001e2400000e0000 */
[----:B0-----:R-:W-:-:S05]  /*0980*/  VIMNMX R8, PT, PT, R7, R8, PT ;  /* 0x0000000807087248 */ /* 0x001fca0003fe0100 */
[----:B------:R-:W0:Y:S02]  /*0990*/  SHFL.DOWN PT, R9, R8, 0x2, 0x1f ;  /* 0x08401f0008097f89 */ /* 0x000e2400000e0000 */
[----:B0-----:R-:W-:-:S05]  /*09a0*/  VIMNMX R9, PT, PT, R8, R9, PT ;  /* 0x0000000908097248 */ /* 0x001fca0003fe0100 */
[----:B------:R-:W0:Y:S02]  /*09b0*/  SHFL.DOWN PT, R10, R9, 0x1, 0x1f ;  /* 0x08201f00090a7f89 */ /* 0x000e2400000e0000 */
[----:B0-----:R-:W-:-:S05]  /*09c0*/  VIMNMX R10, PT, PT, R9, R10, PT ;  /* 0x0000000a090a7248 */ /* 0x001fca0003fe0100 */
[----:B------:R-:W-:Y:S01]  /*09d0*/  @!P3 STS.U16 [R3], R10 ;  /* 0x0000000a0300b388 */ /* 0x000fe20000000400 */
[----:B------:R-:W-:Y:S06]  /*09e0*/  BAR.SYNC.DEFER_BLOCKING 0x0 ;  /* 0x0000000000007b1d */ /* 0x000fec0000010000 */
[----:B------:R-:W0:Y:S02]  /*09f0*/  @!P2 LDS.U16 R4, [R4] ;  /* 0x000000000404a984 */ /* 0x000e240000000400 */
[----:B0-----:R-:W-:Y:S01]  /*0a00*/  @!P2 PRMT R2, R4, 0x7610, R2 ;  /* 0x000076100402a816 */ /* 0x001fe20000000002 */
[----:B------:R-:W-:Y:S06]  /*0a10*/  @!P1 BRA `(.L_x_9) ;  /* 0x0000000000309947 */ /* 0x000fec0003800000 */
[----:B------:R-:W-:Y:S01]  /*0a20*/  UMOV UR4, 0xffffffff ;  /* 0xffffffff00047882 */ /* 0x000fe20000000000 */
[----:B------:R-:W-:Y:S02]  /*0a30*/  PRMT R0, R2, 0x9910, RZ ;  /* 0x0000991002007816 */ /* 0x000fe400000000ff */
[----:B------:R-:W-:Y:S05]  /*0a40*/  BRA.DIV UR4, `(.L_x_10) ;  /* 0x0000000204ac7947 */ /* 0x000fea000b800000 */
[----:B------:R-:W0:Y:S02]  /*0a50*/  SHFL.DOWN PT, R3, R0, 0x8, 0x1f ;  /* 0x09001f0000037f89 */ /* 0x000e2400000e0000 */
[----:B0-----:R-:W-:-:S05]  /*0a60*/  VIMNMX R3, PT, PT, R0, R3, PT ;  /* 0x0000000300037248 */ /* 0x001fca0003fe0100 */
[----:B------:R-:W0:Y:S02]  /*0a70*/  SHFL.DOWN PT, R2, R3, 0x4, 0x1f ;  /* 0x08801f0003027f89 */ /* 0x000e2400000e0000 */
[----:B0-----:R-:W-:-:S05]  /*0a80*/  VIMNMX R2, PT, PT, R3, R2, PT ;  /* 0x0000000203027248 */ /* 0x001fca0003fe0100 */
[----:B------:R-:W0:Y:S02]  /*0a90*/  SHFL.DOWN PT, R5, R2, 0x2, 0x1f ;  /* 0x08401f0002057f89 */ /* 0x000e2400000e0000 */
[----:B0-----:R-:W-:-:S05]  /*0aa0*/  VIMNMX R5, PT, PT, R2, R5, PT ;  /* 0x0000000502057248 */ /* 0x001fca0003fe0100 */
[----:B------:R0:W2:Y:S02]  /*0ab0*/  SHFL.DOWN PT, R4, R5, 0x1, 0x1f ;  /* 0x08201f0005047f89 */ /* 0x0000a400000e0000 */
.L_x_20:
[----:B--2---:R-:W-:-:S04]  /*0ac0*/  VIMNMX R4, PT, PT, R5, R4, PT ;  /* 0x0000000405047248 */ /* 0x004fc80003fe0100 */
[----:B------:R-:W-:-:S07]  /*0ad0*/  PRMT R2, R4, 0x7610, R2 ;  /* 0x0000761004027816 */ /* 0x000fce0000000002 */
.L_x_9:
[----:B------:R-:W-:Y:S05]  /*0ae0*/  BSYNC B0 ;  /* 0x0000000000007941 */ /* 0x000fea0003800000 */
.L_x_8:
[----:B------:R-:W-:Y:S05]  /*0af0*/  @!P0 EXIT ;  /* 0x000000000000894d */ /* 0x000fea0003800000 */
[----:B0-----:R-:W0:Y:S02]  /*0b00*/  LDC.64 R4, c[0x0][0x388] ;  /* 0x0000e200ff047b82 */ /* 0x001e240000000a00 */
[----:B0-----:R-:W-:Y:S01]  /*0b10*/  STG.E.U16 desc[UR6][R4.64], R2 ;  /* 0x0000000204007986 */ /* 0x001fe2000c101506 */
[----:B------:R-:W-:Y:S05]  /*0b20*/  EXIT ;  /* 0x000000000000794d */ /* 0x000fea0003800000 */
.L_x_5:
[----:B------:R-:W-:Y:S02]  /*0b30*/  IMAD.MOV.U32 R15, RZ, RZ, R5 ;  /* 0x000000ffff0f7224 */ /* 0x000fe400078e0005 */
[----:B------:R-:W-:Y:S02]  /*0b40*/  IMAD.MOV.U32 R12, RZ, RZ, 0x8 ;  /* 0x00000008ff0c7424 */ /* 0x000fe400078e00ff */
[----:B------:R-:W-:Y:S02]  /*0b50*/  IMAD.MOV.U32 R17, RZ, RZ, 0x1f ;  /* 0x0000001fff117424 */ /* 0x000fe400078e00ff */
[----:B------:R-:W-:-:S07]  /*0b60*/  IMAD.MOV.U32 R10, RZ, RZ, -0x1 ;  /* 0xffffffffff0a7424 */ /* 0x000fce00078e00ff */
[----:B0-----:R-:W-:Y:S05]  /*0b70*/  WARPSYNC.COLLECTIVE R10, `(.L_x_11) ;  /* 0x000000000a087348 */ /* 0x001fea0003c00000 */
[----:B------:R1:W2:Y:S02]  /*0b80*/  SHFL.DOWN P1, R13, R15, R12, R17 ;  /* 0x0800000c0f0d7389 */ /* 0x0002a40000020011 */
[----:B012---:R-:W-:Y:S05]  /*0b90*/  ENDCOLLECTIVE ;  /* 0x000000000000791b */ /* 0x007fea0003800000 */
.L_x_11:
[----:B------:R-:W-:Y:S02]  /*0ba0*/  IMAD.MOV.U32 R12, RZ, RZ, 0x4 ;  /* 0x00000004ff0c7424 */ /* 0x000fe400078e00ff */
[----:B------:R-:W-:-:S05]  /*0bb0*/  IMAD.MOV.U32 R6, RZ, RZ, R13 ;  /* 0x000000ffff067224 */ /* 0x000fca00078e000d */
[----:B------:R-:W-:-:S05]  /*0bc0*/  VIMNMX R6, PT, PT, R5, R6, PT ;  /* 0x0000000605067248 */ /* 0x000fca0003fe0100 */
[----:B------:R-:W-:-:S07]  /*0bd0*/  IMAD.MOV.U32 R15, RZ, RZ, R6 ;  /* 0x000000ffff0f7224 */ /* 0x000fce00078e0006 */
[----:B------:R-:W-:Y:S05]  /*0be0*/  WARPSYNC.COLLECTIVE R10, `(.L_x_12) ;  /* 0x000000000a087348 */ /* 0x000fea0003c00000 */
[----:B------:R0:W1:Y:S02]  /*0bf0*/  SHFL.DOWN P1, R13, R15, R12, R17 ;  /* 0x0800000c0f0d7389 */ /* 0x0000640000020011 */
[----:B01----:R-:W-:Y:S05]  /*0c00*/  ENDCOLLECTIVE ;  /* 0x000000000000791b */ /* 0x003fea0003800000 */
.L_x_12:
[----:B------:R-:W-:Y:S02]  /*0c10*/  IMAD.MOV.U32 R12, RZ, RZ, 0x2 ;  /* 0x00000002ff0c7424 */ /* 0x000fe400078e00ff */
[----:B------:R-:W-:-:S05]  /*0c20*/  IMAD.MOV.U32 R7, RZ, RZ, R13 ;  /* 0x000000ffff077224 */ /* 0x000fca00078e000d */
[----:B------:R-:W-:-:S05]  /*0c30*/  VIMNMX R7, PT, PT, R6, R7, PT ;  /* 0x0000000706077248 */ /* 0x000fca0003fe0100 */
[----:B------:R-:W-:-:S07]  /*0c40*/  IMAD.MOV.U32 R15, RZ, RZ, R7 ;  /* 0x000000ffff0f7224 */ /* 0x000fce00078e0007 */
[----:B------:R-:W-:Y:S05]  /*0c50*/  WARPSYNC.COLLECTIVE R10, `(.L_x_13) ;  /* 0x000000000a087348 */ /* 0x000fea0003c00000 */
[----:B------:R0:W1:Y:S02]  /*0c60*/  SHFL.DOWN P1, R13, R15, R12, R17 ;  /* 0x0800000c0f0d7389 */ /* 0x0000640000020011 */
[----:B01----:R-:W-:Y:S05]  /*0c70*/  ENDCOLLECTIVE ;  /* 0x000000000000791b */ /* 0x003fea0003800000 */
.L_x_13:
[----:B------:R-:W-:Y:S02]  /*0c80*/  IMAD.MOV.U32 R12, RZ, RZ, 0x1 ;  /* 0x00000001ff0c7424 */ /* 0x000fe400078e00ff */
[----:B------:R-:W-:-:S05]  /*0c90*/  IMAD.MOV.U32 R8, RZ, RZ, R13 ;  /* 0x000000ffff087224 */ /* 0x000fca00078e000d */
[----:B------:R-:W-:-:S05]  /*0ca0*/  VIMNMX R8, PT, PT, R7, R8, PT ;  /* 0x0000000807087248 */ /* 0x000fca0003fe0100 */
[----:B------:R-:W-:-:S07]  /*0cb0*/  IMAD.MOV.U32 R15, RZ, RZ, R8 ;  /* 0x000000ffff0f7224 */ /* 0x000fce00078e0008 */
[----:B------:R-:W-:Y:S05]  /*0cc0*/  WARPSYNC.COLLECTIVE R10, `(.L_x_14) ;  /* 0x000000000a087348 */ /* 0x000fea0003c00000 */
[----:B------:R0:W1:Y:S02]  /*0cd0*/  SHFL.DOWN P1, R13, R15, R12, R17 ;  /* 0x0800000c0f0d7389 */ /* 0x0000640000020011 */
[----:B01----:R-:W-:Y:S05]  /*0ce0*/  ENDCOLLECTIVE ;  /* 0x000000000000791b */ /* 0x003fea0003800000 */
.L_x_14:
[----:B------:R-:W-:Y:S05]  /*0cf0*/  BRA `(.L_x_15) ;  /* 0xfffffff800787947 */ /* 0x000fea000383ffff */
.L_x_10:
[----:B------:R-:W-:Y:S02]  /*0d00*/  IMAD.MOV.U32 R15, RZ, RZ, R0 ;  /* 0x000000ffff0f7224 */ /* 0x000fe400078e0000 */
[----:B------:R-:W-:Y:S02]  /*0d10*/  IMAD.MOV.U32 R12, RZ, RZ, 0x8 ;  /* 0x00000008ff0c7424 */ /* 0x000fe400078e00ff */
[----:B------:R-:W-:Y:S02]  /*0d20*/  IMAD.MOV.U32 R17, RZ, RZ, 0x1f ;  /* 0x0000001fff117424 */ /* 0x000fe400078e00ff */
[----:B------:R-:W-:-:S07]  /*0d30*/  IMAD.MOV.U32 R10, RZ, RZ, -0x1 ;  /* 0xffffffffff0a7424 */ /* 0x000fce00078e00ff */
[----:B-1----:R-:W-:Y:S05]  /*0d40*/  WARPSYNC.COLLECTIVE R10, `(.L_x_16) ;  /* 0x000000000a087348 */ /* 0x002fea0003c00000 */
[----:B------:R0:W2:Y:S02]  /*0d50*/  SHFL.DOWN P1, R13, R15, R12, R17 ;  /* 0x0800000c0f0d7389 */ /* 0x0000a40000020011 */
[----:B012---:R-:W-:Y:S05]  /*0d60*/  ENDCOLLECTIVE ;  /* 0x000000000000791b */ /* 0x007fea0003800000 */
.L_x_16:
[----:B------:R-:W-:Y:S02]  /*0d70*/  IMAD.MOV.U32 R12, RZ, RZ, 0x4 ;  /* 0x00000004ff0c7424 */ /* 0x000fe400078e00ff */
[----:B------:R-:W-:-:S05]  /*0d80*/  IMAD.MOV.U32 R3, RZ, RZ, R13 ;  /* 0x000000ffff037224 */ /* 0x000fca00078e000d */
[----:B------:R-:W-:-:S05]  /*0d90*/  VIMNMX R3, PT, PT, R0, R3, PT ;  /* 0x0000000300037248 */ /* 0x000fca0003fe0100 */
[----:B------:R-:W-:-:S07]  /*0da0*/  IMAD.MOV.U32 R15, RZ, RZ, R3 ;  /* 0x000000ffff0f7224 */ /* 0x000fce00078e0003 */
[----:B------:R-:W-:Y:S05]  /*0db0*/  WARPSYNC.COLLECTIVE R10, `(.L_x_17) ;  /* 0x000000000a087348 */ /* 0x000fea0003c00000 */
[----:B------:R0:W1:Y:S02]  /*0dc0*/  SHFL.DOWN P1, R13, R15, R12, R17 ;  /* 0x0800000c0f0d7389 */ /* 0x0000640000020011 */
[----:B01----:R-:W-:Y:S05]  /*0dd0*/  ENDCOLLECTIVE ;  /* 0x000000000000791b */ /* 0x003fea0003800000 */
.L_x_17:
[----:B------:R-:W-:Y:S02]  /*0de0*/  IMAD.MOV.U32 R12, RZ, RZ, 0x2 ;  /* 0x00000002ff0c7424 */ /* 0x000fe400078e00ff */
[----:B------:R-:W-:-:S05]  /*0df0*/  IMAD.MOV.U32 R2, RZ, RZ, R13 ;  /* 0x000000ffff027224 */ /* 0x000fca00078e000d */
[----:B------:R-:W-:-:S05]  /*0e00*/  VIMNMX R2, PT, PT, R3, R2, PT ;  /* 0x0000000203027248 */ /* 0x000fca0003fe0100 */
[----:B------:R-:W-:-:S07]  /*0e10*/  IMAD.MOV.U32 R15, RZ, RZ, R2 ;  /* 0x000000ffff0f7224 */ /* 0x000fce00078e0002 */
[----:B------:R-:W-:Y:S05]  /*0e20*/  WARPSYNC.COLLECTIVE R10, `(.L_x_18) ;  /* 0x000000000a087348 */ /* 0x000fea0003c00000 */
[----:B------:R0:W1:Y:S02]  /*0e30*/  SHFL.DOWN P1, R13, R15, R12, R17 ;  /* 0x0800000c0f0d7389 */ /* 0x0000640000020011 */
[----:B01----:R-:W-:Y:S05]  /*0e40*/  ENDCOLLECTIVE ;  /* 0x000000000000791b */ /* 0x003fea0003800000 */
.L_x_18:
[----:B------:R-:W-:Y:S02]  /*0e50*/  IMAD.MOV.U32 R12, RZ, RZ, 0x1 ;  /* 0x00000001ff0c7424 */ /* 0x000fe400078e00ff */
[----:B------:R-:W-:-:S05]  /*0e60*/  IMAD.MOV.U32 R5, RZ, RZ, R13 ;  /* 0x000000ffff057224 */ /* 0x000fca00078e000d */
[----:B------:R-:W-:-:S05]  /*0e70*/  VIMNMX R5, PT, PT, R2, R5, PT ;  /* 0x0000000502057248 */ /* 0x000fca0003fe0100 */
[----:B------:R-:W-:-:S07]  /*0e80*/  IMAD.MOV.U32 R15, RZ, RZ, R5 ;  /* 0x000000ffff0f7224 */ /* 0x000fce00078e0005 */
[----:B------:R-:W-:Y:S05]  /*0e90*/  WARPSYNC.COLLECTIVE R10, `(.L_x_19) ;  /* 0x000000000a087348 */ /* 0x000fea0003c00000 */
[----:B------:R0:W1:Y:S02]  /*0ea0*/  SHFL.DOWN P1, R13, R15, R12, R17 ;  /* 0x0800000c0f0d7389 */ /* 0x0000640000020011 */
[----:B01----:R-:W-:Y:S05]  /*0eb0*/  ENDCOLLECTIVE ;  /* 0x000000000000791b */ /* 0x003fea0003800000 */
.L_x_19:
[----:B------:R-:W-:Y:S01]  /*0ec0*/  IMAD.MOV.U32 R4, RZ, RZ, R13 ;  /* 0x000000ffff047224 */ /* 0x000fe200078e000d */
[----:B------:R-:W-:Y:S06]  /*0ed0*/  BRA `(.L_x_20) ;  /* 0xfffffff800f87947 */ /* 0x000fec000383ffff */
.L_x_21:
[----:B------:R-:W-:-:S00]  /*0ee0*/  BRA `(.L_x_21) ;  /* 0xfffffffc00fc7947 */ /* 0x000fc0000383ffff */
[----:B------:R-:W-:-:S00]  /*0ef0*/  NOP ;  /* 0x0000000000007918 */ /* 0x000fc00000000000 */
        /* <DEDUP_REMOVED lines=8> */
.L_x_66:


//--------------------- .text._Z13reduce_kernelIs3MaxLi8ELi512ELi32EEvPT_S2_iT0_S1_S2_Pi --------------------------
	.section	.text._Z13reduce_kernelIs3MaxLi8ELi512ELi32EEvPT_S2_iT0_S1_S2_Pi,"ax",@progbits
	.align	128
        .global         _Z13reduce_kernelIs3MaxLi8ELi512ELi32EEvPT_S2_iT0_S1_S2_Pi
        .type           _Z13reduce_kernelIs3MaxLi8ELi512ELi32EEvPT_S2_iT0_S1_S2_Pi,@function
        .size           _Z13reduce_kernelIs3MaxLi8ELi512ELi32EEvPT_S2_iT0_S1_S2_Pi,(.L_x_67 - _Z13reduce_kernelIs3MaxLi8ELi512ELi32EEvPT_S2_iT0_S1_S2_Pi)
        .other          _Z13reduce_kernelIs3MaxLi8ELi512ELi32EEvPT_S2_iT0_S1_S2_Pi,@"STO_CUDA_ENTRY STV_DEFAULT"
_Z13reduce_kernelIs3MaxLi8ELi512ELi32EEvPT_S2_iT0_S1_S2_Pi:
.text._Z13reduce_kernelIs3MaxLi8ELi512ELi32EEvPT_S2_iT0_S1_S2_Pi:
        /* <DEDUP_REMOVED lines=31> */
.L_x_24:
[----:B0-----:R-:W-:-:S05]  /*01f0*/  IMAD.WIDE.U32 R24, R15, 0x10, R18 ;  /* 0x000000100f187825 */ /* 0x001fca00078e0012 */
[----:B------:R-:W2:Y:S01]  /*0200*/  LDG.E.128 R4, desc[UR6][R24.64] ;  /* 0x0000000618047981 */ /* 0x000ea2000c1e1d00 */
[----:B------:R-:W-:-:S05]  /*0210*/  IMAD.IADD R15, R13, 0x1, R15 ;  /* 0x000000010d0f7824 */ /* 0x000fca00078e020f */
[----:B------:R-:W-:-:S04]  /*0220*/  LEA R17, R15, 0x8, 0x3 ;  /* 0x000000080f117811 */ /* 0x000fc800078e18ff */
[----:B------:R-:W-:Y:S02]  /*0230*/  ISETP.GT.AND P0, PT, R17, UR5, PT ;  /* 0x0000000511007c0c */ /* 0x000fe4000bf04270 */
[----:B--2---:R-:W-:Y:S02]  /*0240*/  VIMNMX.S16x2 R3, PT, PT, R20, R4, !PT ;  /* 0x0000000414037248 */ /* 0x004fe40007fe0300 */
[----:B------:R-:W-:Y:S02]  /*0250*/  PRMT R21, R4, 0x7632, R21 ;  /* 0x0000763204157816 */ /* 0x000fe40000000015 */
[C---:B------:R-:W-:Y:S02]  /*0260*/  PRMT R17, R5.reuse, 0x7632, R17 ;  /* 0x0000763205117816 */ /* 0x040fe40000000011 */
[----:B------:R-:W-:Y:S02]  /*0270*/  PRMT R4, R5, 0x7610, R4 ;  /* 0x0000761005047816 */ /* 0x000fe40000000004 */
[----:B------:R-:W-:-:S02]  /*0280*/  PRMT R20, R7, 0x7610, R20 ;  /* 0x0000761007147816 */ /* 0x000fc40000000014 */
[----:B------:R-:W-:Y:S02]  /*0290*/  PRMT R5, R6, 0x7632, R5 ;  /* 0x0000763206057816 */ /* 0x000fe40000000005 */
[----:B------:R-:W-:Y:S02]  /*02a0*/  PRMT R7, R7, 0x7632, R7 ;  /* 0x0000763207077816 */ /* 0x000fe40000000007 */
[----:B------:R-:W-:Y:S02]  /*02b0*/  VIMNMX.S16x2 R6, PT, PT, R10, R6, !PT ;  /* 0x000000060a067248 */ /* 0x000fe40007fe0300 */
[----:B------:R-:W-:Y:S02]  /*02c0*/  VIMNMX.S16x2 R5, PT, PT, R12, R5, !PT ;  /* 0x000000050c057248 */ /* 0x000fe40007fe0300 */
[----:B------:R-:W-:Y:S02]  /*02d0*/  VIMNMX.S16x2 R7, PT, PT, R16, R7, !PT ;  /* 0x0000000710077248 */ /* 0x000fe40007fe0300 */
[----:B------:R-:W-:-:S02]  /*02e0*/  VIMNMX.S16x2 R14, PT, PT, R14, R20, !PT ;  /* 0x000000140e0e7248 */ /* 0x000fc40007fe0300 */
[----:B------:R-:W-:Y:S02]  /*02f0*/  VIMNMX.S16x2 R2, PT, PT, R2, R4, !PT ;  /* 0x0000000402027248 */ /* 0x000fe40007fe0300 */
[----:B------:R-:W-:Y:S02]  /*0300*/  VIMNMX.S16x2 R0, PT, PT, R0, R21, !PT ;  /* 0x0000001500007248 */ /* 0x000fe40007fe0300 */
[----:B------:R-:W-:Y:S02]  /*0310*/  VIMNMX.S16x2 R8, PT, PT, R8, R17, !PT ;  /* 0x0000001108087248 */ /* 0x000fe40007fe0300 */
[----:B------:R-:W-:Y:S02]  /*0320*/  PRMT R20, R3, 0x7610, R20 ;  /* 0x0000761003147816 */ /* 0x000fe40000000014 */
[----:B------:R-:W-:Y:S02]  /*0330*/  PRMT R10, R6, 0x7610, R10 ;  /* 0x00007610060a7816 */ /* 0x000fe4000000000a */
[----:B------:R-:W-:-:S02]  /*0340*/  PRMT R12, R5, 0x7610, R12 ;  /* 0x00007610050c7816 */ /* 0x000fc4000000000c */
[----:B------:R-:W-:Y:S01]  /*0350*/  PRMT R16, R7, 0x7610, R16 ;  /* 0x0000761007107816 */ /* 0x000fe20000000010 */
[----:B------:R-:W-:Y:S06]  /*0360*/  @!P0 BRA `(.L_x_24) ;  /* 0xfffffffc00a08947 */ /* 0x000fec000383ffff */
.L_x_23:
[----:B------:R-:W-:Y:S05]  /*0370*/  BSYNC.RECONVERGENT B0 ;  /* 0x0000000000007941 */ /* 0x000fea0003800200 */
.L_x_22:
        /* <DEDUP_REMOVED lines=9> */
[----:B0-----:R-:W-:Y:S01]  /*0410*/  VIMNMX3.S16x2 R0, R20, UR4, R0, !PT ;  /* 0x0000000414007c0f */ /* 0x001fe2000f800300 */
[----:B------:R-:W0:Y:S01]  /*0420*/  S2UR UR5, SR_CgaCtaId ;  /* 0x00000000000579c3 */ /* 0x000e220000008800 */
[----:B------:R-:W-:Y:S01]  /*0430*/  UMOV UR4, 0x400 ;  /* 0x0000040000047882 */ /* 0x000fe20000000000 */
[----:B------:R-:W-:Y:S02]  /*0440*/  ISETP.GT.U32.AND P2, PT, R22, 0xf, PT ;  /* 0x0000000f1600780c */ /* 0x000fe40003f44070 */
[----:B-1----:R-:W-:-:S04]  /*0450*/  VIMNMX3.S16x2 R5, R0, R2, R8, !PT ;  /* 0x000000020005720f */ /* 0x002fc80007800308 */
[----:B------:R-:W-:-:S04]  /*0460*/  VIMNMX3.S16x2 R7, R5, R10, R12, !PT ;  /* 0x0000000a0507720f */ /* 0x000fc8000780030c */
[----:B------:R-:W-:-:S04]  /*0470*/  VIMNMX3.S16x2 R7, R7, R14, R16, !PT ;  /* 0x0000000e0707720f */ /* 0x000fc80007800310 */
[----:B------:R-:W-:Y:S01]  /*0480*/  PRMT R0, R7, 0x7610, R0 ;  /* 0x0000761007007816 */ /* 0x000fe20000000000 */
[----:B0-----:R-:W-:-:S03]  /*0490*/  ULEA UR4, UR5, UR4, 0x18 ;  /* 0x0000000405047291 */ /* 0x001fc6000f8ec0ff */
[----:B--2---:R-:W-:-:S04]  /*04a0*/  @!P0 VIMNMX.S16x2 R2, PT, PT, R0, R4, !PT ;  /* 0x0000000400028248 */ /* 0x004fc80007fe0300 */
[----:B------:R-:W-:-:S04]  /*04b0*/  @!P0 PRMT R0, R2, 0x7610, R0 ;  /* 0x0000761002008816 */ /* 0x000fc80000000000 */
[----:B------:R-:W-:-:S05]  /*04c0*/  PRMT R2, R0, 0x9910, RZ ;  /* 0x0000991000027816 */ /* 0x000fca00000000ff */
[----:B------:R-:W0:Y:S02]  /*04d0*/  SHFL.DOWN PT, R3, R2, 0x10, 0x1f ;  /* 0x0a001f0002037f89 */ /* 0x000e2400000e0000 */
[----:B0-----:R-:W-:Y:S01]  /*04e0*/  VIMNMX R3, PT, PT, R2, R3, !PT ;  /* 0x0000000302037248 */ /* 0x001fe20007fe0100 */
[----:B------:R-:W-:-:S04]  /*04f0*/  IMAD.U32 R2, RZ, RZ, UR8 ;  /* 0x00000008ff027e24 */ /* 0x000fc8000f8e00ff */
[----:B------:R-:W0:Y:S02]  /*0500*/  SHFL.DOWN PT, R0, R3, 0x8, 0x1f ;  /* 0x09001f0003007f89 */ /* 0x000e2400000e0000 */
[----:B0-----:R-:W-:Y:S02]  /*0510*/  VIMNMX R4, PT, PT, R3, R0, !PT ;  /* 0x0000000003047248 */ /* 0x001fe40007fe0100 */
[----:B------:R-:W-:-:S03]  /*0520*/  LEA.HI R3, R22, UR4, RZ, 0x1c ;  /* 0x0000000416037c11 */ /* 0x000fc6000f8fe0ff */
[----:B------:R-:W0:Y:S02]  /*0530*/  SHFL.DOWN PT, R5, R4, 0x4, 0x1f ;  /* 0x08801f0004057f89 */ /* 0x000e2400000e0000 */
[----:B0-----:R-:W-:Y:S02]  /*0540*/  VIMNMX R5, PT, PT, R4, R5, !PT ;  /* 0x0000000504057248 */ /* 0x001fe40007fe0100 */
[----:B------:R-:W-:-:S03]  /*0550*/  LEA R4, R22, UR4, 0x1 ;  /* 0x0000000416047c11 */ /* 0x000fc6000f8e08ff */
[----:B------:R-:W0:Y:S02]  /*0560*/  SHFL.DOWN PT, R0, R5, 0x2, 0x1f ;  /* 0x08401f0005007f89 */ /* 0x000e2400000e0000 */
[----:B0-----:R-:W-:Y:S02]  /*0570*/  VIMNMX R6, PT, PT, R5, R0, !PT ;  /* 0x0000000005067248 */ /* 0x001fe40007fe0100 */
[----:B------:R-:W-:-:S03]  /*0580*/  LOP3.LUT P0, R0, R22, 0x1f, RZ, 0xc0, !PT ;  /* 0x0000001f16007812 */ /* 0x000fc6000780c0ff */
[----:B------:R-:W0:Y:S02]  /*0590*/  SHFL.DOWN PT, R7, R6, 0x1, 0x1f ;  /* 0x08201f0006077f89 */ /* 0x000e2400000e0000 */
[----:B0-----:R-:W-:-:S08]  /*05a0*/  VIMNMX R8, PT, PT, R6, R7, !PT ;  /* 0x0000000706087248 */ /* 0x001fd00007fe0100 */
        /* <DEDUP_REMOVED lines=9> */
.L_x_25:
[----:B------:R-:W-:Y:S01]  /*0640*/  UMOV UR5, 0xffffffff ;  /* 0xffffffff00057882 */ /* 0x000fe20000000000 */
[----:B-1----:R-:W-:Y:S02]  /*0650*/  PRMT R5, R5, 0x9910, RZ ;  /* 0x0000991005057816 */ /* 0x002fe400000000ff */
[----:B------:R-:W-:Y:S05]  /*0660*/  BRA.DIV UR5, `(.L_x_27) ;  /* 0x0000000605307947 */ /* 0x000fea000b800000 */
[----:B------:R-:W1:Y:S02]  /*0670*/  SHFL.DOWN PT, R6, R5, 0x8, 0x1f ;  /* 0x09001f0005067f89 */ /* 0x000e6400000e0000 */
[----:B-1----:R-:W-:-:S05]  /*0680*/  VIMNMX R6, PT, PT, R5, R6, !PT ;  /* 0x0000000605067248 */ /* 0x002fca0007fe0100 */
[----:B------:R-:W1:Y:S02]  /*0690*/  SHFL.DOWN PT, R7, R6, 0x4, 0x1f ;  /* 0x08801f0006077f89 */ /* 0x000e6400000e0000 */
[----:B-1----:R-:W-:-:S05]  /*06a0*/  VIMNMX R7, PT, PT, R6, R7, !PT ;  /* 0x0000000706077248 */ /* 0x002fca0007fe0100 */
[----:B0-----:R-:W0:Y:S02]  /*06b0*/  SHFL.DOWN PT, R8, R7, 0x2, 0x1f ;  /* 0x08401f0007087f89 */ /* 0x001e2400000e0000 */
[----:B0-----:R-:W-:-:S05]  /*06c0*/  VIMNMX R8, PT, PT, R7, R8, !PT ;  /* 0x0000000807087248 */ /* 0x001fca0007fe0100 */
[----:B------:R0:W1:Y:S02]  /*06d0*/  SHFL.DOWN PT, R13, R8, 0x1, 0x1f ;  /* 0x08201f00080d7f89 */ /* 0x00006400000e0000 */
.L_x_37:
[----:B------:R-:W-:Y:S02]  /*06e0*/  ISETP.NE.AND P3, PT, R22, RZ, PT ;  /* 0x000000ff1600720c */ /* 0x000fe40003f65270 */
[----:B------:R-:W-:Y:S02]  /*06f0*/  PLOP3.LUT P1, PT, PT, PT, PT, 0x80, 0x8 ;  /* 0x000000000008781c */ /* 0x000fe40003f2f070 */
[----:B------:R-:W-:Y:S02]  /*0700*/  PLOP3.LUT P0, PT, PT, PT, PT, 0x8, 0x80 ;  /* 0x000000000080781c */ /* 0x000fe40003f0e170 */
[----:B-1----:R-:W-:-:S07]  /*0710*/  VIMNMX R5, PT, PT, R8, R13, !PT ;  /* 0x0000000d08057248 */ /* 0x002fce0007fe0100 */
        /* <DEDUP_REMOVED lines=17> */
.L_x_26:
        /* <DEDUP_REMOVED lines=12> */
.L_x_29:
[----:B------:R-:W-:Y:S05]  /*08f0*/  BSYNC.RECONVERGENT B0 ;  /* 0x0000000000007941 */ /* 0x000fea0003800200 */
.L_x_28:
[----:B-----5:R-:W-:Y:S01]  /*0900*/  PRMT R5, R23, 0x9910, RZ ;  /* 0x0000991017057816 */ /* 0x020fe200000000ff */
[----:B------:R-:W-:Y:S01]  /*0910*/  BSSY B0, `(.L_x_30) ;  /* 0x000001d000007945 */ /* 0x000fe20003800000 */
[----:B------:R-:W-:-:S03]  /*0920*/  ISETP.NE.AND P3, PT, R0, RZ, PT ;  /* 0x000000ff0000720c */ /* 0x000fc60003f65270 */
[----:B------:R-:W2:Y:S02]  /*0930*/  SHFL.DOWN PT, R6, R5, 0x10, 0x1f ;  /* 0x0a001f0005067f89 */ /* 0x000ea400000e0000 */
[----:B--2---:R-:W-:-:S05]  /*0940*/  VIMNMX R6, PT, PT, R5, R6, !PT ;  /* 0x0000000605067248 */ /* 0x004fca0007fe0100 */
[----:B------:R-:W2:Y:S02]  /*0950*/  SHFL.DOWN PT, R7, R6, 0x8, 0x1f ;  /* 0x09001f0006077f89 */ /* 0x000ea400000e0000 */
[----:B--2---:R-:W-:-:S05]  /*0960*/  VIMNMX R7, PT, PT, R6, R7, !PT ;  /* 0x0000000706077248 */ /* 0x004fca0007fe0100 */
[----:B0-----:R-:W0:Y:S02]  /*0970*/  SHFL.DOWN PT, R8, R7, 0x4, 0x1f ;  /* 0x08801f0007087f89 */ /* 0x001e2400000e0000 */
[----:B0-----:R-:W-:-:S05]  /*0980*/  VIMNMX R8, PT, PT, R7, R8, !PT ;  /* 0x0000000807087248 */ /* 0x001fca0007fe0100 */
[----:B------:R-:W0:Y:S02]  /*0990*/  SHFL.DOWN PT, R9, R8, 0x2, 0x1f ;  /* 0x08401f0008097f89 */ /* 0x000e2400000e0000 */
[----:B0-----:R-:W-:-:S05]  /*09a0*/  VIMNMX R9, PT, PT, R8, R9, !PT ;  /* 0x0000000908097248 */ /* 0x001fca0007fe0100 */
[----:B------:R-:W0:Y:S02]  /*09b0*/  SHFL.DOWN PT, R10, R9, 0x1, 0x1f ;  /* 0x08201f00090a7f89 */ /* 0x000e2400000e0000 */
[----:B0-----:R-:W-:-:S05]  /*09c0*/  VIMNMX R10, PT, PT, R9, R10, !PT ;  /* 0x0000000a090a7248 */ /* 0x001fca0007fe0100 */
        /* <DEDUP_REMOVED lines=9> */
[----:B0-----:R-:W-:-:S05]  /*0a60*/  VIMNMX R3, PT, PT, R0, R3, !PT ;  /* 0x0000000300037248 */ /* 0x001fca0007fe0100 */
[----:B------:R-:W0:Y:S02]  /*0a70*/  SHFL.DOWN PT, R2, R3, 0x4, 0x1f ;  /* 0x08801f0003027f89 */ /* 0x000e2400000e0000 */
[----:B0-----:R-:W-:-:S05]  /*0a80*/  VIMNMX R2, PT, PT, R3, R2, !PT ;  /* 0x0000000203027248 */ /* 0x001fca0007fe0100 */
[----:B------:R-:W0:Y:S02]  /*0a90*/  SHFL.DOWN PT, R5, R2, 0x2, 0x1f ;  /* 0x08401f0002057f89 */ /* 0x000e2400000e0000 */
[----:B0-----:R-:W-:-:S05]  /*0aa0*/  VIMNMX R5, PT, PT, R2, R5, !PT ;  /* 0x0000000502057248 */ /* 0x001fca0007fe0100 */
[----:B------:R0:W2:Y:S02]  /*0ab0*/  SHFL.DOWN PT, R4, R5, 0x1, 0x1f ;  /* 0x08201f0005047f89 */ /* 0x0000a400000e0000 */
.L_x_42:
[----:B--2---:R-:W-:-:S04]  /*0ac0*/  VIMNMX R4, PT, PT, R5, R4, !PT ;  /* 0x0000000405047248 */ /* 0x004fc80007fe0100 */
[----:B------:R-:W-:-:S07]  /*0ad0*/  PRMT R2, R4, 0x7610, R2 ;  /* 0x0000761004027816 */ /* 0x000fce0000000002 */
.L_x_31:
[----:B------:R-:W-:Y:S05]  /*0ae0*/  BSYNC B0 ;  /* 0x0000000000007941 */ /* 0x000fea0003800000 */
.L_x_30:
[----:B------:R-:W-:Y:S05]  /*0af0*/  @!P0 EXIT ;  /* 0x000000000000894d */ /* 0x000fea0003800000 */
[----:B0-----:R-:W0:Y:S02]  /*0b00*/  LDC.64 R4, c[0x0][0x388] ;  /* 0x0000e200ff047b82 */ /* 0x001e240000000a00 */
[----:B0-----:R-:W-:Y:S01]  /*0b10*/  STG.E.U16 desc[UR6][R4.64], R2 ;  /* 0x0000000204007986 */ /* 0x001fe2000c101506 */
[----:B------:R-:W-:Y:S05]  /*0b20*/  EXIT ;  /* 0x000000000000794d */ /* 0x000fea0003800000 */
.L_x_27:
[----:B------:R-:W-:Y:S02]  /*0b30*/  IMAD.MOV.U32 R15, RZ, RZ, R5 ;  /* 0x000000ffff0f7224 */ /* 0x000fe400078e0005 */
[----:B------:R-:W-:Y:S02]  /*0b40*/  IMAD.MOV.U32 R12, RZ, RZ, 0x8 ;  /* 0x00000008ff0c7424 */ /* 0x000fe400078e00ff */
[----:B------:R-:W-:Y:S02]  /*0b50*/  IMAD.MOV.U32 R17, RZ, RZ, 0x1f ;  /* 0x0000001fff117424 */ /* 0x000fe400078e00ff */
[----:B------:R-:W-:-:S07]  /*0b60*/  IMAD.MOV.U32 R10, RZ, RZ, -0x1 ;  /* 0xffffffffff0a7424 */ /* 0x000fce00078e00ff */
[----:B0-----:R-:W-:Y:S05]  /*0b70*/  WARPSYNC.COLLECTIVE R10, `(.L_x_33) ;  /* 0x000000000a087348 */ /* 0x001fea0003c00000 */
[----:B------:R1:W2:Y:S02]  /*0b80*/  SHFL.DOWN P1, R13, R15, R12, R17 ;  /* 0x0800000c0f0d7389 */ /* 0x0002a40000020011 */
[----:B012---:R-:W-:Y:S05]  /*0b90*/  ENDCOLLECTIVE ;  /* 0x000000000000791b */ /* 0x007fea0003800000 */
.L_x_33:
[----:B------:R-:W-:Y:S02]  /*0ba0*/  IMAD.MOV.U32 R12, RZ, RZ, 0x4 ;  /* 0x00000004ff0c7424 */ /* 0x000fe400078e00ff */
[----:B------:R-:W-:-:S05]  /*0bb0*/  IMAD.MOV.U32 R6, RZ, RZ, R13 ;  /* 0x000000ffff067224 */ /* 0x000fca00078e000d */
[----:B------:R-:W-:-:S05]  /*0bc0*/  VIMNMX R6, PT, PT, R5, R6, !PT ;  /* 0x0000000605067248 */ /* 0x000fca0007fe0100 */
[----:B------:R-:W-:-:S07]  /*0bd0*/  IMAD.MOV.U32 R15, RZ, RZ, R6 ;  /* 0x000000ffff0f7224 */ /* 0x000fce00078e0006 */
[----:B------:R-:W-:Y:S05]  /*0be0*/  WARPSYNC.COLLECTIVE R10, `(.L_x_34) ;  /* 0x000000000a087348 */ /* 0x000fea0003c00000 */
[----:B------:R0:W1:Y:S02]  /*0bf0*/  SHFL.DOWN P1, R13, R15, R12, R17 ;  /* 0x0800000c0f0d7389 */ /* 0x0000640000020011 */
[----:B01----:R-:W-:Y:S05]  /*0c00*/  ENDCOLLECTIVE ;  /* 0x000000000000791b */ /* 0x003fea0003800000 */
.L_x_34:
[----:B------:R-:W-:Y:S02]  /*0c10*/  IMAD.MOV.U32 R12, RZ, RZ, 0x2 ;  /* 0x00000002ff0c7424 */ /* 0x000fe400078e00ff */
[----:B------:R-:W-:-:S05]  /*0c20*/  IMAD.MOV.U32 R7, RZ, RZ, R13 ;  /* 0x000000ffff077224 */ /* 0x000fca00078e000d */
[----:B------:R-:W-:-:S05]  /*0c30*/  VIMNMX R7, PT, PT, R6, R7, !PT ;  /* 0x0000000706077248 */ /* 0x000fca0007fe0100 */
[----:B------:R-:W-:-:S07]  /*0c40*/  IMAD.MOV.U32 R15, RZ, RZ, R7 ;  /* 0x000000ffff0f7224 */ /* 0x000fce00078e0007 */
[----:B------:R-:W-:Y:S05]  /*0c50*/  WARPSYNC.COLLECTIVE R10, `(.L_x_35) ;  /* 0x000000000a087348 */ /* 0x000fea0003c00000 */
[----:B------:R0:W1:Y:S02]  /*0c60*/  SHFL.DOWN P1, R13, R15, R12, R17 ;  /* 0x0800000c0f0d7389 */ /* 0x0000640000020011 */
[----:B01----:R-:W-:Y:S05]  /*0c70*/  ENDCOLLECTIVE ;  /* 0x000000000000791b */ /* 0x003fea0003800000 */
.L_x_35:
[----:B------:R-:W-:Y:S02]  /*0c80*/  IMAD.MOV.U32 R12, RZ, RZ, 0x1 ;  /* 0x00000001ff0c7424 */ /* 0x000fe400078e00ff */
[----:B------:R-:W-:-:S05]  /*0c90*/  IMAD.MOV.U32 R8, RZ, RZ, R13 ;  /* 0x000000ffff087224 */ /* 0x000fca00078e000d */
[----:B------:R-:W-:-:S05]  /*0ca0*/  VIMNMX R8, PT, PT, R7, R8, !PT ;  /* 0x0000000807087248 */ /* 0x000fca0007fe0100 */
[----:B------:R-:W-:-:S07]  /*0cb0*/  IMAD.MOV.U32 R15, RZ, RZ, R8 ;  /* 0x000000ffff0f7224 */ /* 0x000fce00078e0008 */
[----:B------:R-:W-:Y:S05]  /*0cc0*/  WARPSYNC.COLLECTIVE R10, `(.L_x_36) ;  /* 0x000000000a087348 */ /* 0x000fea0003c00000 */
[----:B------:R0:W1:Y:S02]  /*0cd0*/  SHFL.DOWN P1, R13, R15, R12, R17 ;  /* 0x0800000c0f0d7389 */ /* 0x0000640000020011 */
[----:B01----:R-:W-:Y:S05]  /*0ce0*/  ENDCOLLECTIVE ;  /* 0x000000000000791b */ /* 0x003fea0003800000 */
.L_x_36:
[----:B------:R-:W-:Y:S05]  /*0cf0*/  BRA `(.L_x_37) ;  /* 0xfffffff800787947 */ /* 0x000fea000383ffff */
.L_x_32:
[----:B------:R-:W-:Y:S02]  /*0d00*/  IMAD.MOV.U32 R15, RZ, RZ, R0 ;  /* 0x000000ffff0f7224 */ /* 0x000fe400078e0000 */
[----:B------:R-:W-:Y:S02]  /*0d10*/  IMAD.MOV.U32 R12, RZ, RZ, 0x8 ;  /* 0x00000008ff0c7424 */ /* 0x000fe400078e00ff */
[----:B------:R-:W-:Y:S02]  /*0d20*/  IMAD.MOV.U32 R17, RZ, RZ, 0x1f ;  /* 0x0000001fff117424 */ /* 0x000fe400078e00ff */
[----:B------:R-:W-:-:S07]  /*0d30*/  IMAD.MOV.U32 R10, RZ, RZ, -0x1 ;  /* 0xffffffffff0a7424 */ /* 0x000fce00078e00ff */
[----:B-1----:R-:W-:Y:S05]  /*0d40*/  WARPSYNC.COLLECTIVE R10, `(.L_x_38) ;  /* 0x000000000a087348 */ /* 0x002fea0003c00000 */
[----:B------:R0:W2:Y:S02]  /*0d50*/  SHFL.DOWN P1, R13, R15, R12, R17 ;  /* 0x0800000c0f0d7389 */ /* 0x0000a40000020011 */
[----:B012---:R-:W-:Y:S05]  /*0d60*/  ENDCOLLECTIVE ;  /* 0x000000000000791b */ /* 0x007fea0003800000 */
.L_x_38:
[----:B------:R-:W-:Y:S02]  /*0d70*/  IMAD.MOV.U32 R12, RZ, RZ, 0x4 ;  /* 0x00000004ff0c7424 */ /* 0x000fe400078e00ff */
[----:B------:R-:W-:-:S05]  /*0d80*/  IMAD.MOV.U32 R3, RZ, RZ, R13 ;  /* 0x000000ffff037224 */ /* 0x000fca00078e000d */
[----:B------:R-:W-:-:S05]  /*0d90*/  VIMNMX R3, PT, PT, R0, R3, !PT ;  /* 0x0000000300037248 */ /* 0x000fca0007fe0100 */
[----:B------:R-:W-:-:S07]  /*0da0*/  IMAD.MOV.U32 R15, RZ, RZ, R3 ;  /* 0x000000ffff0f7224 */ /* 0x000fce00078e0003 */
[----:B------:R-:W-:Y:S05]  /*0db0*/  WARPSYNC.COLLECTIVE R10, `(.L_x_39) ;  /* 0x000000000a087348 */ /* 0x000fea0003c00000 */
[----:B------:R0:W1:Y:S02]  /*0dc0*/  SHFL.DOWN P1, R13, R15, R12, R17 ;  /* 0x0800000c0f0d7389 */ /* 0x0000640000020011 */
[----:B01----:R-:W-:Y:S05]  /*0dd0*/  ENDCOLLECTIVE ;  /* 0x000000000000791b */ /* 0x003fea0003800000 */
.L_x_39:
[----:B------:R-:W-:Y:S02]  /*0de0*/  IMAD.MOV.U32 R12, RZ, RZ, 0x2 ;  /* 0x00000002ff0c7424 */ /* 0x000fe400078e00ff */
[----:B------:R-:W-:-:S05]  /*0df0*/  IMAD.MOV.U32 R2, RZ, RZ, R13 ;  /* 0x000000ffff027224 */ /* 0x000fca00078e000d */
[----:B------:R-:W-:-:S05]  /*0e00*/  VIMNMX R2, PT, PT, R3, R2, !PT ;  /* 0x0000000203027248 */ /* 0x000fca0007fe0100 */
[----:B------:R-:W-:-:S07]  /*0e10*/  IMAD.MOV.U32 R15, RZ, RZ, R2 ;  /* 0x000000ffff0f7224 */ /* 0x000fce00078e0002 */
[----:B------:R-:W-:Y:S05]  /*0e20*/  WARPSYNC.COLLECTIVE R10, `(.L_x_40) ;  /* 0x000000000a087348 */ /* 0x000fea0003c00000 */
[----:B------:R0:W1:Y:S02]  /*0e30*/  SHFL.DOWN P1, R13, R15, R12, R17 ;  /* 0x0800000c0f0d7389 */ /* 0x0000640000020011 */
[----:B01----:R-:W-:Y:S05]  /*0e40*/  ENDCOLLECTIVE ;  /* 0x000000000000791b */ /* 0x003fea0003800000 */
.L_x_40:
[----:B------:R-:W-:Y:S02]  /*0e50*/  IMAD.MOV.U32 R12, RZ, RZ, 0x1 ;  /* 0x00000001ff0c7424 */ /* 0x000fe400078e00ff */
[----:B------:R-:W-:-:S05]  /*0e60*/  IMAD.MOV.U32 R5, RZ, RZ, R13 ;  /* 0x000000ffff057224 */ /* 0x000fca00078e000d */
[----:B------:R-:W-:-:S05]  /*0e70*/  VIMNMX R5, PT, PT, R2, R5, !PT ;  /* 0x0000000502057248 */ /* 0x000fca0007fe0100 */
[----:B------:R-:W-:-:S07]  /*0e80*/  IMAD.MOV.U32 R15, RZ, RZ, R5 ;  /* 0x000000ffff0f7224 */ /* 0x000fce00078e0005 */
[----:B------:R-:W-:Y:S05]  /*0e90*/  WARPSYNC.COLLECTIVE R10, `(.L_x_41) ;  /* 0x000000000a087348 */ /* 0x000fea0003c00000 */
[----:B------:R0:W1:Y:S02]  /*0ea0*/  SHFL.DOWN P1, R13, R15, R12, R17 ;  /* 0x0800000c0f0d7389 */ /* 0x0000640000020011 */
[----:B01----:R-:W-:Y:S05]  /*0eb0*/  ENDCOLLECTIVE ;  /* 0x000000000000791b */ /* 0x003fea0003800000 */
.L_x_41:
[----:B------:R-:W-:Y:S01]  /*0ec0*/  IMAD.MOV.U32 R4, RZ, RZ, R13 ;  /* 0x000000ffff047224 */ /* 0x000fe200078e000d */
[----:B------:R-:W-:Y:S06]  /*0ed0*/  BRA `(.L_x_42) ;  /* 0xfffffff800f87947 */ /* 0x000fec000383ffff */
.L_x_43:
        /* <DEDUP_REMOVED lines=10> */
.L_x_67:


//--------------------- .text._Z13reduce_kernelIs3SumLi8ELi512ELi32EEvPT_S2_iT0_S1_S2_Pi --------------------------
	.section	.text._Z13reduce_kernelIs3SumLi8ELi512ELi32EEvPT_S2_iT0_S1_S2_Pi,"ax",@progbits
	.align	128
        .global         _Z13reduce_kernelIs3SumLi8ELi512ELi32EEvPT_S2_iT0_S1_S2_Pi
        .type           _Z13reduce_kernelIs3SumLi8ELi512ELi32EEvPT_S2_iT0_S1_S2_Pi,@function
        .size           _Z13reduce_kernelIs3SumLi8ELi512ELi32EEvPT_S2_iT0_S1_S2_Pi,(.L_x_68 - _Z13reduce_kernelIs3SumLi8ELi512ELi32EEvPT_S2_iT0_S1_S2_Pi)
        .other          _Z13reduce_kernelIs3SumLi8ELi512ELi32EEvPT_S2_iT0_S1_S2_Pi,@"STO_CUDA_ENTRY STV_DEFAULT"
_Z13reduce_kernelIs3SumLi8ELi512ELi32EEvPT_S2_iT0_S1_S2_Pi:
.text._Z13reduce_kernelIs3SumLi8ELi512ELi32EEvPT_S2_iT0_S1_S2_Pi:
        /* <DEDUP_REMOVED lines=9> */
[----:B---3--:R-:W-:Y:S01]  /*0090*/  IMAD.U32 R13, RZ, RZ, UR8 ;  /* 0x00000008ff0d7e24 */ /* 0x008fe2000f8e00ff */
[----:B------:R-:W-:Y:S01]  /*00a0*/  MOV R10, UR8 ;  /* 0x00000008000a7c02 */ /* 0x000fe20008000f00 */
[----:B------:R-:W-:Y:S01]  /*00b0*/  IMAD.U32 R8, RZ, RZ, UR8 ;  /* 0x00000008ff087e24 */ /* 0x000fe2000f8e00ff */
[----:B------:R-:W-:Y:S01]  /*00c0*/  MOV R11, UR8 ;  /* 0x00000008000b7c02 */ /* 0x000fe20008000f00 */
[----:B------:R-:W-:-:S02]  /*00d0*/  IMAD.U32 R12, RZ, RZ, UR8 ;  /* 0x00000008ff0c7e24 */ /* 0x000fc4000f8e00ff */
[----:B------:R-:W-:Y:S02]  /*00e0*/  IMAD.U32 R15, RZ, RZ, UR8 ;  /* 0x00000008ff0f7e24 */ /* 0x000fe4000f8e00ff */
[----:B------:R-:W-:Y:S02]  /*00f0*/  IMAD.U32 R14, RZ, RZ, UR8 ;  /* 0x00000008ff0e7e24 */ /* 0x000fe4000f8e00ff */
[----:B0-----:R-:W-:-:S05]  /*0100*/  IMAD R17, R9, UR4, R0 ;  /* 0x0000000409117c24 */ /* 0x001fca000f8e0200 */
[----:B------:R-:W-:-:S04]  /*0110*/  LEA R2, R17, 0x8, 0x3 ;  /* 0x0000000811027811 */ /* 0x000fc800078e18ff */
[----:B--2---:R-:W-:Y:S01]  /*0120*/  ISETP.GT.AND P0, PT, R2, UR5, PT ;  /* 0x0000000502007c0c */ /* 0x004fe2000bf04270 */
[----:B------:R-:W-:-:S12]  /*0130*/  IMAD.U32 R2, RZ, RZ, UR8 ;  /* 0x00000008ff027e24 */ /* 0x000fd8000f8e00ff */
[----:B-1--4-:R-:W-:Y:S05]  /*0140*/  @P0 BRA `(.L_x_45) ;  /* 0x00000000007c0947 */ /* 0x012fea0003800000 */
[----:B------:R-:W-:Y:S01]  /*0150*/  IMAD R16, R3, UR4, RZ ;  /* 0x0000000403107c24 */ /* 0x000fe2000f8e02ff */
[----:B------:R-:W-:Y:S01]  /*0160*/  MOV R10, UR8 ;  /* 0x00000008000a7c02 */ /* 0x000fe20008000f00 */
[----:B------:R-:W-:Y:S01]  /*0170*/  IMAD.U32 R13, RZ, RZ, UR8 ;  /* 0x00000008ff0d7e24 */ /* 0x000fe2000f8e00ff */
[----:B------:R-:W-:Y:S01]  /*0180*/  MOV R14, UR8 ;  /* 0x00000008000e7c02 */ /* 0x000fe20008000f00 */
[----:B------:R-:W-:Y:S02]  /*0190*/  IMAD.U32 R8, RZ, RZ, UR8 ;  /* 0x00000008ff087e24 */ /* 0x000fe4000f8e00ff */
[----:B------:R-:W-:Y:S02]  /*01a0*/  IMAD.U32 R12, RZ, RZ, UR8 ;  /* 0x00000008ff0c7e24 */ /* 0x000fe4000f8e00ff */
[----:B------:R-:W-:Y:S02]  /*01b0*/  IMAD.U32 R15, RZ, RZ, UR8 ;  /* 0x00000008ff0f7e24 */ /* 0x000fe4000f8e00ff */
[----:B------:R-:W-:-:S02]  /*01c0*/  IMAD.U32 R2, RZ, RZ, UR8 ;  /* 0x00000008ff027e24 */ /* 0x000fc4000f8e00ff */
[----:B------:R-:W-:-:S07]  /*01d0*/  IMAD.U32 R11, RZ, RZ, UR8 ;  /* 0x00000008ff0b7e24 */ /* 0x000fce000f8e00ff */
.L_x_46:
[----:B------:R-:W0:Y:S02]  /*01e0*/  LDC.64 R4, c[0x0][0x380] ;  /* 0x0000e000ff047b82 */ /* 0x000e240000000a00 */
[----:B0-----:R-:W-:-:S06]  /*01f0*/  IMAD.WIDE.U32 R4, R17, 0x10, R4 ;  /* 0x0000001011047825 */ /* 0x001fcc00078e0004 */
[----:B------:R-:W2:Y:S01]  /*0200*/  LDG.E.128 R4, desc[UR6][R4.64] ;  /* 0x0000000604047981 */ /* 0x000ea2000c1e1d00 */
[----:B------:R-:W-:-:S05]  /*0210*/  IMAD.IADD R17, R16, 0x1, R17 ;  /* 0x0000000110117824 */ /* 0x000fca00078e0211 */
[----:B------:R-:W-:-:S04]  /*0220*/  LEA R18, R17, 0x8, 0x3 ;  /* 0x0000000811127811 */ /* 0x000fc800078e18ff */
[----:B------:R-:W-:Y:S01]  /*0230*/  ISETP.GT.AND P0, PT, R18, UR5, PT ;  /* 0x0000000512007c0c */ /* 0x000fe2000bf04270 */
[--C-:B--2---:R-:W-:Y:S01]  /*0240*/  IMAD.IADD R18, R6, 0x1, R15.reuse ;  /* 0x0000000106127824 */ /* 0x104fe200078e020f */
[C---:B------:R-:W-:Y:S01]  /*0250*/  PRMT R15, R5.reuse, 0x7632, R15 ;  /* 0x00007632050f7816 */ /* 0x040fe2000000000f */
[----:B------:R-:W-:Y:S01]  /*0260*/  IMAD.IADD R12, R5, 0x1, R12 ;  /* 0x00000001050c7824 */ /* 0x000fe200078e020c */
[----:B------:R-:W-:Y:S02]  /*0270*/  PRMT R5, R4, 0x7632, R5 ;  /* 0x0000763204057816 */ /* 0x000fe40000000005 */
[C---:B------:R-:W-:Y:S02]  /*0280*/  IADD3 R19, PT, PT, R7.reuse, R14, RZ ;  /* 0x0000000e07137210 */ /* 0x040fe40007ffe0ff */
[----:B------:R-:W-:Y:S01]  /*0290*/  PRMT R14, R7, 0x7632, R14 ;  /* 0x00007632070e7816 */ /* 0x000fe2000000000e */
[----:B------:R-:W-:Y:S01]  /*02a0*/  IMAD.IADD R5, R5, 0x1, R8 ;  /* 0x0000000105057824 */ /* 0x000fe200078e0208 */
[----:B------:R-:W-:-:S02]  /*02b0*/  PRMT R7, R6, 0x7632, R7 ;  /* 0x0000763206077816 */ /* 0x000fc40000000007 */
[----:B------:R-:W-:Y:S01]  /*02c0*/  IADD3 R10, PT, PT, R15, R10, RZ ;  /* 0x0000000a0f0a7210 */ /* 0x000fe20007ffe0ff */
[----:B------:R-:W-:Y:S01]  /*02d0*/  IMAD.IADD R11, R14, 0x1, R11 ;  /* 0x000000010e0b7824 */ /* 0x000fe200078e020b */
[----:B------:R-:W-:Y:S01]  /*02e0*/  IADD3 R13, PT, PT, R4, R13, RZ ;  /* 0x0000000d040d7210 */ /* 0x000fe20007ffe0ff */
[----:B------:R-:W-:Y:S01]  /*02f0*/  IMAD.IADD R2, R7, 0x1, R2 ;  /* 0x0000000107027824 */ /* 0x000fe200078e0202 */
[----:B------:R-:W-:Y:S02]  /*0300*/  PRMT R14, R19, 0x7610, R14 ;  /* 0x00007610130e7816 */ /* 0x000fe4000000000e */
[----:B------:R-:W-:Y:S02]  /*0310*/  PRMT R15, R18, 0x7610, R15 ;  /* 0x00007610120f7816 */ /* 0x000fe4000000000f */
[----:B------:R-:W-:Y:S01]  /*0320*/  PRMT R8, R5, 0x7610, R8 ;  /* 0x0000761005087816 */ /* 0x000fe20000000008 */
[----:B------:R-:W-:Y:S06]  /*0330*/  @!P0 BRA `(.L_x_46) ;  /* 0xfffffffc00a88947 */ /* 0x000fec000383ffff */
.L_x_45:
[----:B------:R-:W-:Y:S05]  /*0340*/  BSYNC.RECONVERGENT B0 ;  /* 0x0000000000007941 */ /* 0x000fea0003800200 */
.L_x_44:
[----:B------:R-:W-:-:S04]  /*0350*/  USHF.R.S32.HI UR4, URZ, 0x1f, UR5 ;  /* 0x0000001fff047899 */ /* 0x000fc80008011405 */
[----:B------:R-:W-:-:S04]  /*0360*/  ULEA.HI UR4, UR4, UR5, URZ, 0x3 ;  /* 0x0000000504047291 */ /* 0x000fc8000f8f18ff */
[----:B------:R-:W-:-:S06]  /*0370*/  ULOP3.LUT UR4, UR4, 0xfffffff8, URZ, 0xc0, !UPT ;  /* 0xfffffff804047892 */ /* 0x000fcc000f8ec0ff */
[----:B------:R-:W-:-:S05]  /*0380*/  VIADD R5, R0, UR4 ;  /* 0x0000000400057c36 */ /* 0x000fca0008000000 */
[----:B------:R-:W-:-:S13]  /*0390*/  ISETP.GE.AND P0, PT, R5, UR5, PT ;  /* 0x0000000505007c0c */ /* 0x000fda000bf06270 */
[----:B------:R-:W0:Y:S02]  /*03a0*/  @!P0 LDC.64 R6, c[0x0][0x380] ;  /* 0x0000e000ff068b82 */ /* 0x000e240000000a00 */
[----:B0-----:R-:W-:-:S06]  /*03b0*/  @!P0 IMAD.WIDE R6, R5, 0x2, R6 ;  /* 0x0000000205068825 */ /* 0x001fcc00078e0206 */
[----:B------:R-:W2:Y:S01]  /*03c0*/  @!P0 LDG.E.U16 R6, desc[UR6][R6.64] ;  /* 0x0000000606068981 */ /* 0x000ea2000c1e1500 */
[----:B------:R-:W-:Y:S01]  /*03d0*/  MOV R4, UR8 ;  /* 0x0000000800047c02 */ /* 0x000fe20008000f00 */
[----:B------:R-:W0:Y:S01]  /*03e0*/  S2UR UR5, SR_CgaCtaId ;  /* 0x00000000000579c3 */ /* 0x000e220000008800 */
[----:B------:R-:W-:Y:S01]  /*03f0*/  UMOV UR4, 0x400 ;  /* 0x0000040000047882 */ /* 0x000fe20000000000 */
[----:B------:R-:W-:Y:S02]  /*0400*/  ISETP.GT.U32.AND P2, PT, R0, 0xf, PT ;  /* 0x0000000f0000780c */ /* 0x000fe40003f44070 */
[----:B------:R-:W-:-:S04]  /*0410*/  IADD3 R13, PT, PT, R8, R13, R4 ;  /* 0x0000000d080d7210 */ /* 0x000fc80007ffe004 */
[----:B------:R-:W-:-:S04]  /*0420*/  IADD3 R13, PT, PT, R10, R12, R13 ;  /* 0x0000000c0a0d7210 */ /* 0x000fc80007ffe00d */
[----:B------:R-:W-:-:S04]  /*0430*/  IADD3 R13, PT, PT, R2, R15, R13 ;  /* 0x0000000f020d7210 */ /* 0x000fc80007ffe00d */
[----:B------:R-:W-:Y:S01]  /*0440*/  IADD3 R11, PT, PT, R11, R14, R13 ;  /* 0x0000000e0b0b7210 */ /* 0x000fe20007ffe00d */
[----:B0-----:R-:W-:-:S04]  /*0450*/  ULEA UR4, UR5, UR4, 0x18 ;  /* 0x0000000405047291 */ /* 0x001fc8000f8ec0ff */
[----:B--2---:R-:W-:-:S05]  /*0460*/  @!P0 IMAD.IADD R11, R11, 0x1, R6 ;  /* 0x000000010b0b8824 */ /* 0x004fca00078e0206 */
[----:B------:R-:W-:-:S05]  /*0470*/  PRMT R5, R11, 0x9910, RZ ;  /* 0x000099100b057816 */ /* 0x000fca00000000ff */
[----:B------:R-:W0:Y:S02]  /*0480*/  SHFL.DOWN PT, R2, R5, 0x10, 0x1f ;  /* 0x0a001f0005027f89 */ /* 0x000e2400000e0000 */
[----:B0-----:R-:W-:Y:S01]  /*0490*/  IMAD.IADD R8, R5, 0x1, R2 ;  /* 0x0000000105087824 */ /* 0x001fe200078e0202 */
[----:B------:R-:W-:-:S04]  /*04a0*/  LEA.HI R5, R0, UR4, RZ, 0x1c ;  /* 0x0000000400057c11 */ /* 0x000fc8000f8fe0ff */
[----:B------:R-:W0:Y:S02]  /*04b0*/  SHFL.DOWN PT, R7, R8, 0x8, 0x1f ;  /* 0x09001f0008077f89 */ /* 0x000e2400000e0000 */
[----:B0-----:R-:W-:-:S05]  /*04c0*/  IADD3 R7, PT, PT, R8, R7, RZ ;  /* 0x0000000708077210 */ /* 0x001fca0007ffe0ff */
[----:B------:R-:W0:Y:S02]  /*04d0*/  SHFL.DOWN PT, R2, R7, 0x4, 0x1f ;  /* 0x08801f0007027f89 */ /* 0x000e2400000e0000 */
[----:B0-----:R-:W-:Y:S01]  /*04e0*/  IMAD.IADD R10, R7, 0x1, R2 ;  /* 0x00000001070a7824 */ /* 0x001fe200078e0202 */
[----:B------:R-:W-:-:S04]  /*04f0*/  LOP3.LUT P0, R2, R0, 0x1f, RZ, 0xc0, !PT ;  /* 0x0000001f00027812 */ /* 0x000fc8000780c0ff */
[----:B------:R-:W0:Y:S02]  /*0500*/  SHFL.DOWN PT, R11, R10, 0x2, 0x1f ;  /* 0x08401f000a0b7f89 */ /* 0x000e2400000e0000 */
[----:B0-----:R-:W-:-:S05]  /*0510*/  IMAD.IADD R11, R10, 0x1, R11 ;  /* 0x000000010a0b7824 */ /* 0x001fca00078e020b */
[----:B------:R-:W0:Y:S02]  /*0520*/  SHFL.DOWN PT, R6, R11, 0x1, 0x1f ;  /* 0x08201f000b067f89 */ /* 0x000e2400000e0000 */
[----:B0-----:R-:W-:Y:S02]  /*0530*/  IADD3 R8, PT, PT, R11, R6, RZ ;  /* 0x000000060b087210 */ /* 0x001fe40007ffe0ff */
[----:B------:R-:W-:-:S03]  /*0540*/  LEA R6, R0, UR4, 0x1 ;  /* 0x0000000400067c11 */ /* 0x000fc6000f8e08ff */
        /* <DEDUP_REMOVED lines=9> */
.L_x_47:
[----:B------:R-:W-:Y:S01]  /*05e0*/  UMOV UR5, 0xffffffff ;  /* 0xffffffff00057882 */ /* 0x000fe20000000000 */
[----:B-1----:R-:W-:Y:S02]  /*05f0*/  PRMT R7, R7, 0x9910, RZ ;  /* 0x0000991007077816 */ /* 0x002fe400000000ff */
[----:B------:R-:W-:Y:S05]  /*0600*/  BRA.DIV UR5, `(.L_x_49) ;  /* 0x00000006052c7947 */ /* 0x000fea000b800000 */
[----:B0-----:R-:W0:Y:S02]  /*0610*/  SHFL.DOWN PT, R8, R7, 0x8, 0x1f ;  /* 0x09001f0007087f89 */ /* 0x001e2400000e0000 */
[----:B0-----:R-:W-:-:S05]  /*0620*/  IMAD.IADD R8, R7, 0x1, R8 ;  /* 0x0000000107087824 */ /* 0x001fca00078e0208 */
[----:B------:R-:W0:Y:S02]  /*0630*/  SHFL.DOWN PT, R11, R8, 0x4, 0x1f ;  /* 0x08801f00080b7f89 */ /* 0x000e2400000e0000 */
[----:B0-----:R-:W-:-:S05]  /*0640*/  IADD3 R11, PT, PT, R8, R11, RZ ;  /* 0x0000000b080b7210 */ /* 0x001fca0007ffe0ff */
[----:B------:R-:W0:Y:S02]  /*0650*/  SHFL.DOWN PT, R10, R11, 0x2, 0x1f ;  /* 0x08401f000b0a7f89 */ /* 0x000e2400000e0000 */
[----:B0-----:R-:W-:-:S05]  /*0660*/  IMAD.IADD R10, R11, 0x1, R10 ;  /* 0x000000010b0a7824 */ /* 0x001fca00078e020a */
[----:B------:R0:W1:Y:S02]  /*0670*/  SHFL.DOWN PT, R13, R10, 0x1, 0x1f ;  /* 0x08201f000a0d7f89 */ /* 0x00006400000e0000 */
.L_x_59:
[----:B------:R-:W-:Y:S01]  /*0680*/  ISETP.NE.AND P3, PT, R0, RZ, PT ;  /* 0x000000ff0000720c */ /* 0x000fe20003f65270 */
[----:B-1----:R-:W-:Y:S01]  /*0690*/  IMAD.IADD R7, R10, 0x1, R13 ;  /* 0x000000010a077824 */ /* 0x002fe200078e020d */
[----:B------:R-:W-:Y:S02]  /*06a0*/  PLOP3.LUT P1, PT, PT, PT, PT, 0x80, 0x8 ;  /* 0x000000000008781c */ /* 0x000fe40003f2f070 */
[----:B------:R-:W-:-:S09]  /*06b0*/  PLOP3.LUT P0, PT, PT, PT, PT, 0x8, 0x80 ;  /* 0x000000000080781c */ /* 0x000fd20003f0e170 */
[----:B------:R-:W-:Y:S05]  /*06c0*/  @P3 BRA `(.L_x_48) ;  /* 0x0000000000403947 */ /* 0x000fea0003800000 */
[----:B------:R-:W1:Y:S08]  /*06d0*/  LDC.64 R12, c[0x0][0x398] ;  /* 0x0000e600ff0c7b82 */ /* 0x000e700000000a00 */
[----:B0-----:R-:W0:Y:S01]  /*06e0*/  LDC.64 R10, c[0x0][0x3a0] ;  /* 0x0000e800ff0a7b82 */ /* 0x001e220000000a00 */
[----:B-1----:R-:W-:-:S04]  /*06f0*/  IMAD.WIDE.U32 R8, R9, 0x2, R12 ;  /* 0x0000000209087825 */ /* 0x002fc800078e000c */
[----:B------:R-:W-:Y:S01]  /*0700*/  HFMA2 R13, -RZ, RZ, 0, 5.9604644775390625e-08 ;  /* 0x00000001ff0d7431 */ /* 0x000fe200000001ff */
[----:B------:R1:W-:Y:S01]  /*0710*/  STG.E.U16 desc[UR6][R8.64], R7 ;  /* 0x0000000708007986 */ /* 0x0003e2000c101506 */
[----:B------:R-:W-:Y:S06]  /*0720*/  MEMBAR.SC.GPU ;  /* 0x0000000000007992 */ /* 0x000fec0000002000 */
[----:B------:R-:W-:-:S00]  /*0730*/  ERRBAR ;  /* 0x00000000000079ab */ /* 0x000fc00000000000 */
[----:B------:R-:W-:Y:S06]  /*0740*/  CGAERRBAR ;  /* 0x00000000000075ab */ /* 0x000fec0000000000 */
[----:B------:R-:W-:Y:S04]  /*0750*/  CCTL.IVALL ;  /* 0x00000000ff00798f */ /* 0x000fe80002000000 */
[----:B0-----:R-:W2:Y:S01]  /*0760*/  ATOMG.E.ADD.STRONG.GPU PT, R10, desc[UR6][R10.64], R13 ;  /* 0x8000000d0a0a79a8 */ /* 0x001ea200081ef106 */
[----:B-1----:R-:W-:Y:S01]  /*0770*/  VIADD R7, R3, 0xffffffff ;  /* 0xffffffff03077836 */ /* 0x002fe20000000000 */
[----:B------:R-:W-:-:S04]  /*0780*/  PLOP3.LUT P1, PT, PT, PT, PT, 0x80, 0x8 ;  /* 0x000000000008781c */ /* 0x000fc80003f2f070 */
[----:B--2---:R-:W-:-:S04]  /*0790*/  ISETP.NE.AND P0, PT, R10, R7, PT ;  /* 0x000000070a00720c */ /* 0x004fc80003f05270 */
[----:B------:R-:W-:Y:S02]  /*07a0*/  SEL R7, RZ, 0x1, P0 ;  /* 0x00000001ff077807 */ /* 0x000fe40000000000 */
[----:B------:R-:W-:-:S03]  /*07b0*/  PLOP3.LUT P0, PT, PT, PT, PT, 0x80, 0x8 ;  /* 0x000000000008781c */ /* 0x000fc60003f0f070 */
[----:B------:R2:W-:Y:S10]  /*07c0*/  STS.U8 [UR4+0x20], R7 ;  /* 0x00002007ff007988 */ /* 0x0005f40008000004 */
.L_x_48:
[----:B------:R-:W-:Y:S05]  /*07d0*/  WARPSYNC.ALL ;  /* 0x0000000000007948 */ /* 0x000fea0003800000 */
[----:B------:R-:W-:Y:S06]  /*07e0*/  BAR.SYNC.DEFER_BLOCKING 0x0 ;  /* 0x0000000000007b1d */ /* 0x000fec0000010000 */
[----:B-12---:R-:W1:Y:S02]  /*07f0*/  LDS.U8 R7, [UR4+0x20] ;  /* 0x00002004ff077984 */ /* 0x006e640008000000 */
[----:B-1----:R-:W-:-:S13]  /*0800*/  ISETP.NE.AND P3, PT, R7, RZ, PT ;  /* 0x000000ff0700720c */ /* 0x002fda0003f65270 */
[----:B------:R-:W-:Y:S05]  /*0810*/  @!P3 EXIT ;  /* 0x000000000000b94d */ /* 0x000fea0003800000 */
[----:B------:R-:W-:Y:S01]  /*0820*/  ISETP.GE.U32.AND P3, PT, R0, R3, PT ;  /* 0x000000030000720c */ /* 0x000fe20003f66070 */
[----:B------:R-:W-:Y:S01]  /*0830*/  BSSY.RECONVERGENT B0, `(.L_x_50) ;  /* 0x0000006000007945 */ /* 0x000fe20003800200 */
[----:B0-----:R-:W-:-:S11]  /*0840*/  IMAD.U32 R8, RZ, RZ, UR8 ;  /* 0x00000008ff087e24 */ /* 0x001fd6000f8e00ff */
[----:B------:R-:W-:Y:S05]  /*0850*/  @P3 BRA `(.L_x_51) ;  /* 0x00000000000c3947 */ /* 0x000fea0003800000 */
[----:B------:R-:W0:Y:S02]  /*0860*/  LDC.64 R8, c[0x0][0x398] ;  /* 0x0000e600ff087b82 */ /* 0x000e240000000a00 */
[----:B0-----:R-:W-:-:S06]  /*0870*/  IMAD.WIDE.U32 R8, R0, 0x2, R8 ;  /* 0x0000000200087825 */ /* 0x001fcc00078e0008 */
[----:B------:R0:W5:Y:S02]  /*0880*/  LDG.E.U16 R8, desc[UR6][R8.64] ;  /* 0x0000000608087981 */ /* 0x000164000c1e1500 */
.L_x_51:
[----:B------:R-:W-:Y:S05]  /*0890*/  BSYNC.RECONVERGENT B0 ;  /* 0x0000000000007941 */ /* 0x000fea0003800200 */
.L_x_50:
[----:B-----5:R-:W-:Y:S01]  /*08a0*/  PRMT R0, R8, 0x9910, RZ ;  /* 0x0000991008007816 */ /* 0x020fe200000000ff */
[----:B------:R-:W-:Y:S01]  /*08b0*/  BSSY B0, `(.L_x_52) ;  /* 0x000001c000007945 */ /* 0x000fe20003800000 */
[----:B------:R-:W-:-:S03]  /*08c0*/  ISETP.NE.AND P3, PT, R2, RZ, PT ;  /* 0x000000ff0200720c */ /* 0x000fc60003f65270 */
[----:B------:R-:W1:Y:S02]  /*08d0*/  SHFL.DOWN PT, R3, R0, 0x10, 0x1f ;  /* 0x0a001f0000037f89 */ /* 0x000e6400000e0000 */
[----:B-1----:R-:W-:-:S05]  /*08e0*/  IADD3 R3, PT, PT, R0, R3, RZ ;  /* 0x0000000300037210 */ /* 0x002fca0007ffe0ff */
[----:B------:R-:W1:Y:S02]  /*08f0*/  SHFL.DOWN PT, R8, R3, 0x8, 0x1f ;  /* 0x09001f0003087f89 */ /* 0x000e6400000e0000 */
[----:B-1----:R-:W-:-:S05]  /*0900*/  IMAD.IADD R8, R3, 0x1, R8 ;  /* 0x0000000103087824 */ /* 0x002fca00078e0208 */
[----:B------:R-:W1:Y:S02]  /*0910*/  SHFL.DOWN PT, R7, R8, 0x4, 0x1f ;  /* 0x08801f0008077f89 */ /* 0x000e6400000e0000 */
[----:B-1----:R-:W-:-:S05]  /*0920*/  IMAD.IADD R7, R8, 0x1, R7 ;  /* 0x0000000108077824 */ /* 0x002fca00078e0207 */
[----:B------:R-:W1:Y:S02]  /*0930*/  SHFL.DOWN PT, R10, R7, 0x2, 0x1f ;  /* 0x08401f00070a7f89 */ /* 0x000e6400000e0000 */
[----:B-1----:R-:W-:-:S05]  /*0940*/  IADD3 R10, PT, PT, R7, R10, RZ ;  /* 0x0000000a070a7210 */ /* 0x002fca0007ffe0ff */
[----:B0-----:R-:W0:Y:S02]  /*0950*/  SHFL.DOWN PT, R9, R10, 0x1, 0x1f ;  /* 0x08201f000a097f89 */ /* 0x001e2400000e0000 */
[----:B0-----:R-:W-:-:S05]  /*0960*/  IMAD.IADD R2, R10, 0x1, R9 ;  /* 0x000000010a027824 */ /* 0x001fca00078e0209 */
        /* <DEDUP_REMOVED lines=9> */
[----:B0-----:R-:W-:-:S05]  /*0a00*/  IMAD.IADD R3, R0, 0x1, R3 ;  /* 0x0000000100037824 */ /* 0x001fca00078e0203 */
[----:B------:R-:W0:Y:S02]  /*0a10*/  SHFL.DOWN PT, R2, R3, 0x4, 0x1f ;  /* 0x08801f0003027f89 */ /* 0x000e2400000e0000 */
[----:B0-----:R-:W-:-:S05]  /*0a20*/  IADD3 R2, PT, PT, R3, R2, RZ ;  /* 0x0000000203027210 */ /* 0x001fca0007ffe0ff */
[----:B------:R-:W0:Y:S02]  /*0a30*/  SHFL.DOWN PT, R5, R2, 0x2, 0x1f ;  /* 0x08401f0002057f89 */ /* 0x000e2400000e0000 */
[----:B0-----:R-:W-:-:S05]  /*0a40*/  IMAD.IADD R5, R2, 0x1, R5 ;  /* 0x0000000102057824 */ /* 0x001fca00078e0205 */
[----:B------:R0:W1:Y:S02]  /*0a50*/  SHFL.DOWN PT, R4, R5, 0x1, 0x1f ;  /* 0x08201f0005047f89 */ /* 0x00006400000e0000 */
.L_x_64:
[----:B-1----:R-:W-:-:S07]  /*0a60*/  IMAD.IADD R4, R5, 0x1, R4 ;  /* 0x0000000105047824 */ /* 0x002fce00078e0204 */
.L_x_53:
[----:B------:R-:W-:Y:S05]  /*0a70*/  BSYNC B0 ;  /* 0x0000000000007941 */ /* 0x000fea0003800000 */
.L_x_52:
[----:B------:R-:W-:Y:S05]  /*0a80*/  @!P0 EXIT ;  /* 0x000000000000894d */ /* 0x000fea0003800000 */
[----:B------:R-:W1:Y:S02]  /*0a90*/  LDC.64 R2, c[0x0][0x388] ;  /* 0x0000e200ff027b82 */ /* 0x000e640000000a00 */
[----:B-1----:R-:W-:Y:S01]  /*0aa0*/  STG.E.U16 desc[UR6][R2.64], R4 ;  /* 0x0000000402007986 */ /* 0x002fe2000c101506 */
[----:B------:R-:W-:Y:S05]  /*0ab0*/  EXIT ;  /* 0x000000000000794d */ /* 0x000fea0003800000 */
.L_x_49:
[----:B------:R-:W-:Y:S02]  /*0ac0*/  HFMA2 R14, -RZ, RZ, 0, 4.76837158203125e-07 ;  /* 0x00000008ff0e7431 */ /* 0x000fe400000001ff */
[----:B------:R-:W-:Y:S02]  /*0ad0*/  IMAD.MOV.U32 R15, RZ, RZ, 0x1f ;  /* 0x0000001fff0f7424 */ /* 0x000fe400078e00ff */
[----:B------:R-:W-:-:S07]  /*0ae0*/  IMAD.MOV.U32 R12, RZ, RZ, -0x1 ;  /* 0xffffffffff0c7424 */ /* 0x000fce00078e00ff */
[----:B0-----:R-:W-:Y:S05]  /*0af0*/  WARPSYNC.COLLECTIVE R12, `(.L_x_55) ;  /* 0x000000000c087348 */ /* 0x001fea0003c00000 */
[----:B------:R1:W2:Y:S02]  /*0b00*/  SHFL.DOWN P1, R13, R7, R14, R15 ;  /* 0x0800000e070d7389 */ /* 0x0002a4000002000f */
[----:B012---:R-:W-:Y:S05]  /*0b10*/  ENDCOLLECTIVE ;  /* 0x000000000000791b */ /* 0x007fea0003800000 */
.L_x_55:
[----:B------:R-:W-:Y:S01]  /*0b20*/  HFMA2 R14, -RZ, RZ, 0, 2.384185791015625e-07 ;  /* 0x00000004ff0e7431 */ /* 0x000fe200000001ff */
[----:B------:R-:W-:-:S05]  /*0b30*/  MOV R8, R13 ;  /* 0x0000000d00087202 */ /* 0x000fca0000000f00 */
[----:B------:R-:W-:-:S04]  /*0b40*/  IMAD.IADD R8, R7, 0x1, R8 ;  /* 0x0000000107087824 */ /* 0x000fc800078e0208 */
[----:B------:R-:W-:-:S07]  /*0b50*/  IMAD.MOV.U32 R7, RZ, RZ, R8 ;  /* 0x000000ffff077224 */ /* 0x000fce00078e0008 */
[----:B------:R-:W-:Y:S05]  /*0b60*/  WARPSYNC.COLLECTIVE R12, `(.L_x_56) ;  /* 0x000000000c087348 */ /* 0x000fea0003c00000 */
[----:B------:R0:W1:Y:S02]  /*0b70*/  SHFL.DOWN P1, R13, R7, R14, R15 ;  /* 0x0800000e070d7389 */ /* 0x000064000002000f */
[----:B01----:R-:W-:Y:S05]  /*0b80*/  ENDCOLLECTIVE ;  /* 0x000000000000791b */ /* 0x003fea0003800000 */
.L_x_56:
[----:B------:R-:W-:Y:S02]  /*0b90*/  IMAD.MOV.U32 R14, RZ, RZ, 0x2 ;  /* 0x00000002ff0e7424 */ /* 0x000fe400078e00ff */
[----:B------:R-:W-:-:S04]  /*0ba0*/  IMAD.MOV.U32 R11, RZ, RZ, R13 ;  /* 0x000000ffff0b7224 */ /* 0x000fc800078e000d */
[----:B------:R-:W-:-:S05]  /*0bb0*/  IMAD.IADD R11, R8, 0x1, R11 ;  /* 0x00000001080b7824 */ /* 0x000fca00078e020b */
[----:B------:R-:W-:-:S07]  /*0bc0*/  MOV R7, R11 ;  /* 0x0000000b00077202 */ /* 0x000fce0000000f00 */
[----:B------:R-:W-:Y:S05]  /*0bd0*/  WARPSYNC.COLLECTIVE R12, `(.L_x_57) ;  /* 0x000000000c087348 */ /* 0x000fea0003c00000 */
[----:B------:R0:W1:Y:S02]  /*0be0*/  SHFL.DOWN P1, R13, R7, R14, R15 ;  /* 0x0800000e070d7389 */ /* 0x000064000002000f */
[----:B01----:R-:W-:Y:S05]  /*0bf0*/  ENDCOLLECTIVE ;  /* 0x000000000000791b */ /* 0x003fea0003800000 */
.L_x_57:
[----:B------:R-:W-:Y:S02]  /*0c00*/  IMAD.MOV.U32 R14, RZ, RZ, 0x1 ;  /* 0x00000001ff0e7424 */ /* 0x000fe400078e00ff */
[----:B------:R-:W-:-:S05]  /*0c10*/  IMAD.MOV.U32 R10, RZ, RZ, R13 ;  /* 0x000000ffff0a7224 */ /* 0x000fca00078e000d */
[----:B------:R-:W-:-:S05]  /*0c20*/  IADD3 R10, PT, PT, R11, R10, RZ ;  /* 0x0000000a0b0a7210 */ /* 0x000fca0007ffe0ff */
[----:B------:R-:W-:-:S07]  /*0c30*/  IMAD.MOV.U32 R7, RZ, RZ, R10 ;  /* 0x000000ffff077224 */ /* 0x000fce00078e000a */
[----:B------:R-:W-:Y:S05]  /*0c40*/  WARPSYNC.COLLECTIVE R12, `(.L_x_58) ;  /* 0x000000000c087348 */ /* 0x000fea0003c00000 */
[----:B------:R0:W1:Y:S02]  /*0c50*/  SHFL.DOWN P1, R13, R7, R14, R15 ;  /* 0x0800000e070d7389 */ /* 0x000064000002000f */
[----:B01----:R-:W-:Y:S05]  /*0c60*/  ENDCOLLECTIVE ;  /* 0x000000000000791b */ /* 0x003fea0003800000 */
.L_x_58:
[----:B------:R-:W-:Y:S05]  /*0c70*/  BRA `(.L_x_59) ;  /* 0xfffffff800807947 */ /* 0x000fea000383ffff */
.L_x_54:
[----:B------:R-:W-:Y:S01]  /*0c80*/  MOV R7, R0 ;  /* 0x0000000000077202 */ /* 0x000fe20000000f00 */
[----:B------:R-:W-:Y:S01]  /*0c90*/  IMAD.MOV.U32 R14, RZ, RZ, 0x8 ;  /* 0x00000008ff0e7424 */ /* 0x000fe200078e00ff */
[----:B------:R-:W-:Y:S01]  /*0ca0*/  MOV R12, 0xffffffff ;  /* 0xffffffff000c7802 */ /* 0x000fe20000000f00 */
[----:B------:R-:W-:-:S07]  /*0cb0*/  IMAD.MOV.U32 R15, RZ, RZ, 0x1f ;  /* 0x0000001fff0f7424 */ /* 0x000fce00078e00ff */
[----:B------:R-:W-:Y:S05]  /*0cc0*/  WARPSYNC.COLLECTIVE R12, `(.L_x_60) ;  /* 0x000000000c087348 */ /* 0x000fea0003c00000 */
[----:B------:R0:W1:Y:S02]  /*0cd0*/  SHFL.DOWN P1, R13, R7, R14, R15 ;  /* 0x0800000e070d7389 */ /* 0x000064000002000f */
[----:B01----:R-:W-:Y:S05]  /*0ce0*/  ENDCOLLECTIVE ;  /* 0x000000000000791b */ /* 0x003fea0003800000 */
.L_x_60:
[----:B------:R-:W-:Y:S02]  /*0cf0*/  IMAD.MOV.U32 R14, RZ, RZ, 0x4 ;  /* 0x00000004ff0e7424 */ /* 0x000fe400078e00ff */
[----:B------:R-:W-:-:S04]  /*0d00*/  IMAD.MOV.U32 R3, RZ, RZ, R13 ;  /* 0x000000ffff037224 */ /* 0x000fc800078e000d */
[----:B------:R-:W-:-:S05]  /*0d10*/  IMAD.IADD R3, R0, 0x1, R3 ;  /* 0x0000000100037824 */ /* 0x000fca00078e0203 */
[----:B------:R-:W-:-:S07]  /*0d20*/  MOV R7, R3 ;  /* 0x0000000300077202 */ /* 0x000fce0000000f00 */
[----:B------:R-:W-:Y:S05]  /*0d30*/  WARPSYNC.COLLECTIVE R12, `(.L_x_61) ;  /* 0x000000000c087348 */ /* 0x000fea0003c00000 */
[----:B------:R0:W1:Y:S02]  /*0d40*/  SHFL.DOWN P1, R13, R7, R14, R15 ;  /* 0x0800000e070d7389 */ /* 0x000064000002000f */
[----:B01----:R-:W-:Y:S05]  /*0d50*/  ENDCOLLECTIVE ;  /* 0x000000000000791b */ /* 0x003fea0003800000 */
.L_x_61:
[----:B------:R-:W-:Y:S02]  /*0d60*/  IMAD.MOV.U32 R14, RZ, RZ, 0x2 ;  /* 0x00000002ff0e7424 */ /* 0x000fe400078e00ff */
[----:B------:R-:W-:-:S05]  /*0d70*/  IMAD.MOV.U32 R2, RZ, RZ, R13 ;  /* 0x000000ffff027224 */ /* 0x000fca00078e000d */
[----:B------:R-:W-:-:S05]  /*0d80*/  IADD3 R2, PT, PT, R3, R2, RZ ;  /* 0x0000000203027210 */ /* 0x000fca0007ffe0ff */
[----:B------:R-:W-:-:S07]  /*0d90*/  IMAD.MOV.U32 R7, RZ, RZ, R2 ;  /* 0x000000ffff077224 */ /* 0x000fce00078e0002 */
[----:B------:R-:W-:Y:S05]  /*0da0*/  WARPSYNC.COLLECTIVE R12, `(.L_x_62) ;  /* 0x000000000c087348 */ /* 0x000fea0003c00000 */
[----:B------:R0:W1:Y:S02]  /*0db0*/  SHFL.DOWN P1, R13, R7, R14, R15 ;  /* 0x0800000e070d7389 */ /* 0x000064000002000f */
[----:B01----:R-:W-:Y:S05]  /*0dc0*/  ENDCOLLECTIVE ;  /* 0x000000000000791b */ /* 0x003fea0003800000 */
.L_x_62:
[----:B------:R-:W-:Y:S01]  /*0dd0*/  HFMA2 R14, -RZ, RZ, 0, 5.9604644775390625e-08 ;  /* 0x00000001ff0e7431 */ /* 0x000fe200000001ff */
[----:B------:R-:W-:-:S05]  /*0de0*/  MOV R5, R13 ;  /* 0x0000000d00057202 */ /* 0x000fca0000000f00 */
[----:B------:R-:W-:-:S04]  /*0df0*/  IMAD.IADD R5, R2, 0x1, R5 ;  /* 0x0000000102057824 */ /* 0x000fc800078e0205 */
[----:B------:R-:W-:-:S07]  /*0e00*/  IMAD.MOV.U32 R7, RZ, RZ, R5 ;  /* 0x000000ffff077224 */ /* 0x000fce00078e0005 */
[----:B------:R-:W-:Y:S05]  /*0e10*/  WARPSYNC.COLLECTIVE R12, `(.L_x_63) ;  /* 0x000000000c087348 */ /* 0x000fea0003c00000 */
[----:B------:R0:W1:Y:S02]  /*0e20*/  SHFL.DOWN P1, R13, R7, R14, R15 ;  /* 0x0800000e070d7389 */ /* 0x000064000002000f */
[----:B01----:R-:W-:Y:S05]  /*0e30*/  ENDCOLLECTIVE ;  /* 0x000000000000791b */ /* 0x003fea0003800000 */
.L_x_63:
[----:B------:R-:W-:Y:S01]  /*0e40*/  IMAD.MOV.U32 R4, RZ, RZ, R13 ;  /* 0x000000ffff047224 */ /* 0x000fe200078e000d */
[----:B------:R-:W-:Y:S06]  /*0e50*/  BRA `(.L_x_64) ;  /* 0xfffffffc00007947 */ /* 0x000fec000383ffff */
.L_x_65:
        /* <DEDUP_REMOVED lines=10> */
.L_x_68:


//--------------------- .nv.shared._Z13reduce_kernelIs3MinLi8ELi512ELi32EEvPT_S2_iT0_S1_S2_Pi --------------------------
	.section	.nv.shared._Z13reduce_kernelIs3MinLi8ELi512ELi32EEvPT_S2_iT0_S1_S2_Pi,"aw",@nobits
	.sectionflags	@""
	.align	2
.nv.shared._Z13reduce_kernelIs3MinLi8ELi512ELi32EEvPT_S2_iT0_S1_S2_Pi:
	.zero		1057


//--------------------- .nv.shared.reserved.0     --------------------------
	.section	.nv.shared.reserved.0,"aw",@nobits
	.weak		__nv_reservedSMEM_offset_0_alias
	.size		__nv_reservedSMEM_offset_0_alias, 0, 64
	.other		__nv_reservedSMEM_offset_0_alias,@"STO_CUDA_RESERVED_SHARED STV_DEFAULT"
__nv_reservedSMEM_offset_0_alias:
	.zero		0
	.zero		64


//--------------------- .nv.shared._Z13reduce_kernelIs3MaxLi8ELi512ELi32EEvPT_S2_iT0_S1_S2_Pi --------------------------
	.section	.nv.shared._Z13reduce_kernelIs3MaxLi8ELi512ELi32EEvPT_S2_iT0_S1_S2_Pi,"aw",@nobits
	.sectionflags	@""
	.align	2
.nv.shared._Z13reduce_kernelIs3MaxLi8ELi512ELi32EEvPT_S2_iT0_S1_S2_Pi:
	.zero		1057


//--------------------- .nv.shared._Z13reduce_kernelIs3SumLi8ELi512ELi32EEvPT_S2_iT0_S1_S2_Pi --------------------------
	.section	.nv.shared._Z13reduce_kernelIs3SumLi8ELi512ELi32EEvPT_S2_iT0_S1_S2_Pi,"aw",@nobits
	.sectionflags	@""
	.align	2
.nv.shared._Z13reduce_kernelIs3SumLi8ELi512ELi32EEvPT_S2_iT0_S1_S2_Pi:
	.zero		1057


//--------------------- .nv.constant0._Z13reduce_kernelIs3MinLi8ELi512ELi32EEvPT_S2_iT0_S1_S2_Pi --------------------------
	.section	.nv.constant0._Z13reduce_kernelIs3MinLi8ELi512ELi32EEvPT_S2_iT0_S1_S2_Pi,"a",@progbits
	.sectionflags	@""
	.align	4
.nv.constant0._Z13reduce_kernelIs3MinLi8ELi512ELi32EEvPT_S2_iT0_S1_S2_Pi:
	.zero		936


//--------------------- .nv.constant0._Z13reduce_kernelIs3MaxLi8ELi512ELi32EEvPT_S2_iT0_S1_S2_Pi --------------------------
	.section	.nv.constant0._Z13reduce_kernelIs3MaxLi8ELi512ELi32EEvPT_S2_iT0_S1_S2_Pi,"a",@progbits
	.sectionflags	@""
	.align	4
.nv.constant0._Z13reduce_kernelIs3MaxLi8ELi512ELi32EEvPT_S2_iT0_S1_S2_Pi:
	.zero		936


//--------------------- .nv.constant0._Z13reduce_kernelIs3SumLi8ELi512ELi32EEvPT_S2_iT0_S1_S2_Pi --------------------------
	.section	.nv.constant0._Z13reduce_kernelIs3SumLi8ELi512ELi32EEvPT_S2_iT0_S1_S2_Pi,"a",@progbits
	.sectionflags	@""
	.align	4
.nv.constant0._Z13reduce_kernelIs3SumLi8ELi512ELi32EEvPT_S2_iT0_S1_S2_Pi:
	.zero		936


//--------------------- SYMBOLS --------------------------

	.type		.nv.reservedSmem.offset0,@object
	.size		.nv.reservedSmem.offset0,0x4
	.type		.nv.reservedSmem.cap,@object
	.size		.nv.reservedSmem.cap,0x4
